def attn_fwd(
    Q,
    K,
    V,
    Out,
    Lse,
    sm_scale,
    stride_qz,
    stride_qh,
    stride_qm,
    stride_qk,
    stride_kz,
    stride_kh,
    stride_kn,
    stride_kk,
    stride_vz,
    stride_vh,
    stride_vn,
    stride_vk,
    stride_oz,
    stride_oh,
    stride_om,
    stride_ok,
    seqlen_q,
    seqlen_k,
    BLOCK_M: tl.constexpr,
    BLOCK_N: tl.constexpr,
    HEAD_DIM: tl.constexpr,
    CAUSAL: tl.constexpr,
):
    start_m = tl.program_id(0)
    off_hz = tl.program_id(1)
    q_off = off_hz * stride_qh
    k_off = off_hz * stride_kh
    v_off = off_hz * stride_vh
    offs_m = start_m * BLOCK_M + tl.arange(0, BLOCK_M)
    offs_d = tl.arange(0, HEAD_DIM)
    offs_n = tl.arange(0, BLOCK_N)
    q_ptrs = Q + q_off + offs_m[:, None] * stride_qm + offs_d[None, :] * stride_qk
    k_ptrs = K + k_off + offs_d[:, None] * stride_kk + offs_n[None, :] * stride_kn
    v_ptrs = V + v_off + offs_n[:, None] * stride_vn + offs_d[None, :] * stride_vk
    m_i = tl.full([BLOCK_M], float("-inf"), dtype=tl.float32)
    l_i = tl.zeros([BLOCK_M], dtype=tl.float32) + 1.0
    acc = tl.zeros([BLOCK_M, HEAD_DIM], dtype=tl.float32)
    q = tl.load(q_ptrs)
    acc, l_i, m_i = _attn_fwd_inner(
        acc,
        l_i,
        m_i,
        q,
        k_ptrs,
        v_ptrs,
        sm_scale,
        stride_kn,
        stride_vn,
        start_m,
        seqlen_k,
        BLOCK_M,
        BLOCK_N,
        HEAD_DIM,
        CAUSAL,
    )
    acc = acc / l_i[:, None]
    lse = m_i + tl.math.log2(l_i) / 1.4426950408889634
    o_ptrs = (
        Out
        + off_hz * stride_oh
        + offs_m[:, None] * stride_om
        + offs_d[None, :] * stride_ok
    )
    tl.store(o_ptrs, acc.to(Out.dtype.element_ty))
    tl.store(Lse + off_hz * seqlen_q + offs_m, lse)

# config = {"BLOCK_M": 32, "BLOCK_N": 32, "HEAD_DIM": 256, "arch": "sm_80", "causal": true, "dtype": "bf16", "num_stages": 2, "num_warps": 8}
# arch = sm_80


// ===== COMPILED SASS (sm_80) =====

	.target	sm_80

	.elftype	@"ET_EXEC"


//--------------------- .note.nv.tkinfo           --------------------------
	.section	.note.nv.tkinfo,"",@"SHT_NOTE"
	.sectionflags	@"SHF_NOTE_NV_TKINFO"
	.tkinfo
        /*0018*/ 	.word	0x00000002
        /*0030*/ 	.string	""
        /*0030*/ 	.string	"ptxas"
        /*0030*/ 	.string	"Cuda compilation tools, release 13.0, V13.0.88"
        /*0030*/ 	.string	"Build cuda_13.0.r13.0/compiler.36424714_0"
        /*0030*/ 	.string	"-v  -suppress-debug-info  -lineinfo  -arch sm_80 "



//--------------------- .note.nv.cuinfo           --------------------------
	.section	.note.nv.cuinfo,"",@"SHT_NOTE"
	.sectionflags	@"SHF_NOTE_NV_CUINFO"
        /*0018*/ 	.short	0x0002
        /*001a*/ 	.short	0x0050
        /*001c*/ 	.short	0x0082
	.zero		2


//--------------------- .nv.info                  --------------------------
	.section	.nv.info,"",@"SHT_CUDA_INFO"
	.align	4


	//----- nvinfo : EIATTR_REGCOUNT
	.align		4
        /*0000*/ 	.byte	0x04, 0x2f
        /*0002*/ 	.short	(.L_2 - .L_1)
	.align		4
.L_1:
        /*0004*/ 	.word	index@(attn_fwd)
        /*0008*/ 	.word	0x000000ff


	//----- nvinfo : EIATTR_FRAME_SIZE
	.align		4
.L_2:
        /*000c*/ 	.byte	0x04, 0x11
        /*000e*/ 	.short	(.L_4 - .L_3)
	.align		4
.L_3:
        /*0010*/ 	.word	index@(attn_fwd)
        /*0014*/ 	.word	0x00000000


	//----- nvinfo : EIATTR_MIN_STACK_SIZE
	.align		4
.L_4:
        /*0018*/ 	.byte	0x04, 0x12
        /*001a*/ 	.short	(.L_6 - .L_5)
	.align		4
.L_5:
        /*001c*/ 	.word	index@(attn_fwd)
        /*0020*/ 	.word	0x00000000
.L_6:


//--------------------- .nv.info.attn_fwd         --------------------------
	.section	.nv.info.attn_fwd,"",@"SHT_CUDA_INFO"
	.sectionflags	@""
	.align	4


	//----- nvinfo : EIATTR_CUDA_API_VERSION
	.align		4
        /*0000*/ 	.byte	0x04, 0x37
        /*0002*/ 	.short	(.L_8 - .L_7)
.L_7:
        /*0004*/ 	.word	0x00000082


	//----- nvinfo : EIATTR_SW2861232_WAR
	.align		4
.L_8:
        /*0008*/ 	.byte	0x01, 0x35
	.zero		2


	//----- nvinfo : EIATTR_PARAM_CBANK
	.align		4
        /*000c*/ 	.byte	0x04, 0x0a
        /*000e*/ 	.short	(.L_10 - .L_9)
	.align		4
.L_9:
        /*0010*/ 	.word	index@(.nv.constant0.attn_fwd)
        /*0014*/ 	.short	0x0160
        /*0016*/ 	.short	0x0088


	//----- nvinfo : EIATTR_CBANK_PARAM_SIZE
	.align		4
.L_10:
        /*0018*/ 	.byte	0x03, 0x19
        /*001a*/ 	.short	0x0088


	//----- nvinfo : EIATTR_KPARAM_INFO
	.align		4
        /*001c*/ 	.byte	0x04, 0x17
        /*001e*/ 	.short	(.L_12 - .L_11)
.L_11:
        /*0020*/ 	.word	0x00000000
        /*0024*/ 	.short	0x0019
        /*0026*/ 	.short	0x0080
        /*0028*/ 	.byte	0x00, 0xf4, 0x21, 0x00


	//----- nvinfo : EIATTR_KPARAM_INFO
	.align		4
.L_12:
        /*002c*/ 	.byte	0x04, 0x17
        /*002e*/ 	.short	(.L_14 - .L_13)
.L_13:
        /*0030*/ 	.word	0x00000000
        /*0034*/ 	.short	0x0018
        /*0036*/ 	.short	0x0078
        /*0038*/ 	.byte	0x00, 0xf4, 0x21, 0x00


	//----- nvinfo : EIATTR_KPARAM_INFO
	.align		4
.L_14:
        /*003c*/ 	.byte	0x04, 0x17
        /*003e*/ 	.short	(.L_16 - .L_15)
.L_15:
        /*0040*/ 	.word	0x00000000
        /*0044*/ 	.short	0x0017
        /*0046*/ 	.short	0x0070
        /*0048*/ 	.byte	0x00, 0xf0, 0x11, 0x00


	//----- nvinfo : EIATTR_KPARAM_INFO
	.align		4
.L_16:
        /*004c*/ 	.byte	0x04, 0x17
        /*004e*/ 	.short	(.L_18 - .L_17)
.L_17:
        /*0050*/ 	.word	0x00000000
        /*0054*/ 	.short	0x0016
        /*0056*/ 	.short	0x006c
        /*0058*/ 	.byte	0x00, 0xf0, 0x11, 0x00


	//----- nvinfo : EIATTR_KPARAM_INFO
	.align		4
.L_18:
        /*005c*/ 	.byte	0x04, 0x17
        /*005e*/ 	.short	(.L_20 - .L_19)
.L_19:
        /*0060*/ 	.word	0x00000000
        /*0064*/ 	.short	0x0015
        /*0066*/ 	.short	0x0068
        /*0068*/ 	.byte	0x00, 0xf0, 0x11, 0x00


	//----- nvinfo : EIATTR_KPARAM_INFO
	.align		4
.L_20:
        /*006c*/ 	.byte	0x04, 0x17
        /*006e*/ 	.short	(.L_22 - .L_21)
.L_21:
        /*0070*/ 	.word	0x00000000
        /*0074*/ 	.short	0x0014
        /*0076*/ 	.short	0x0064
        /*0078*/ 	.byte	0x00, 0xf0, 0x11, 0x00


	//----- nvinfo : EIATTR_KPARAM_INFO
	.align		4
.L_22:
        /*007c*/ 	.byte	0x04, 0x17
        /*007e*/ 	.short	(.L_24 - .L_23)
.L_23:
        /*0080*/ 	.word	0x00000000
        /*0084*/ 	.short	0x0013
        /*0086*/ 	.short	0x0060
        /*0088*/ 	.byte	0x00, 0xf0, 0x11, 0x00


	//----- nvinfo : EIATTR_KPARAM_INFO
	.align		4
.L_24:
        /*008c*/ 	.byte	0x04, 0x17
        /*008e*/ 	.short	(.L_26 - .L_25)
.L_25:
        /*0090*/ 	.word	0x00000000
        /*0094*/ 	.short	0x0012
        /*0096*/ 	.short	0x005c
        /*0098*/ 	.byte	0x00, 0xf0, 0x11, 0x00


	//----- nvinfo : EIATTR_KPARAM_INFO
	.align		4
.L_26:
        /*009c*/ 	.byte	0x04, 0x17
        /*009e*/ 	.short	(.L_28 - .L_27)
.L_27:
        /*00a0*/ 	.word	0x00000000
        /*00a4*/ 	.short	0x0011
        /*00a6*/ 	.short	0x0058
        /*00a8*/ 	.byte	0x00, 0xf0, 0x11, 0x00


	//----- nvinfo : EIATTR_KPARAM_INFO
	.align		4
.L_28:
        /*00ac*/ 	.byte	0x04, 0x17
        /*00ae*/ 	.short	(.L_30 - .L_29)
.L_29:
        /*00b0*/ 	.word	0x00000000
        /*00b4*/ 	.short	0x0010
        /*00b6*/ 	.short	0x0054
        /*00b8*/ 	.byte	0x00, 0xf0, 0x11, 0x00


	//----- nvinfo : EIATTR_KPARAM_INFO
	.align		4
.L_30:
        /*00bc*/ 	.byte	0x04, 0x17
        /*00be*/ 	.short	(.L_32 - .L_31)
.L_31:
        /*00c0*/ 	.word	0x00000000
        /*00c4*/ 	.short	0x000f
        /*00c6*/ 	.short	0x0050
        /*00c8*/ 	.byte	0x00, 0xf0, 0x11, 0x00


	//----- nvinfo : EIATTR_KPARAM_INFO
	.align		4
.L_32:
        /*00cc*/ 	.byte	0x04, 0x17
        /*00ce*/ 	.short	(.L_34 - .L_33)
.L_33:
        /*00d0*/ 	.word	0x00000000
        /*00d4*/ 	.short	0x000e
        /*00d6*/ 	.short	0x004c
        /*00d8*/ 	.byte	0x00, 0xf0, 0x11, 0x00


	//----- nvinfo : EIATTR_KPARAM_INFO
	.align		4
.L_34:
        /*00dc*/ 	.byte	0x04, 0x17
        /*00de*/ 	.short	(.L_36 - .L_35)
.L_35:
        /*00e0*/ 	.word	0x00000000
        /*00e4*/ 	.short	0x000d
        /*00e6*/ 	.short	0x0048
        /*00e8*/ 	.byte	0x00, 0xf0, 0x11, 0x00


	//----- nvinfo : EIATTR_KPARAM_INFO
	.align		4
.L_36:
        /*00ec*/ 	.byte	0x04, 0x17
        /*00ee*/ 	.short	(.L_38 - .L_37)
.L_37:
        /*00f0*/ 	.word	0x00000000
        /*00f4*/ 	.short	0x000c
        /*00f6*/ 	.short	0x0044
        /*00f8*/ 	.byte	0x00, 0xf0, 0x11, 0x00


	//----- nvinfo : EIATTR_KPARAM_INFO
	.align		4
.L_38:
        /*00fc*/ 	.byte	0x04, 0x17
        /*00fe*/ 	.short	(.L_40 - .L_39)
.L_39:
        /*0100*/ 	.word	0x00000000
        /*0104*/ 	.short	0x000b
        /*0106*/ 	.short	0x0040
        /*0108*/ 	.byte	0x00, 0xf0, 0x11, 0x00


	//----- nvinfo : EIATTR_KPARAM_INFO
	.align		4
.L_40:
        /*010c*/ 	.byte	0x04, 0x17
        /*010e*/ 	.short	(.L_42 - .L_41)
.L_41:
        /*0110*/ 	.word	0x00000000
        /*0114*/ 	.short	0x000a
        /*0116*/ 	.short	0x003c
        /*0118*/ 	.byte	0x00, 0xf0, 0x11, 0x00


	//----- nvinfo : EIATTR_KPARAM_INFO
	.align		4
.L_42:
        /*011c*/ 	.byte	0x04, 0x17
        /*011e*/ 	.short	(.L_44 - .L_43)
.L_43:
        /*0120*/ 	.word	0x00000000
        /*0124*/ 	.short	0x0009
        /*0126*/ 	.short	0x0038
        /*0128*/ 	.byte	0x00, 0xf0, 0x11, 0x00


	//----- nvinfo : EIATTR_KPARAM_INFO
	.align		4
.L_44:
        /*012c*/ 	.byte	0x04, 0x17
        /*012e*/ 	.short	(.L_46 - .L_45)
.L_45:
        /*0130*/ 	.word	0x00000000
        /*0134*/ 	.short	0x0008
        /*0136*/ 	.short	0x0034
        /*0138*/ 	.byte	0x00, 0xf0, 0x11, 0x00


	//----- nvinfo : EIATTR_KPARAM_INFO
	.align		4
.L_46:
        /*013c*/ 	.byte	0x04, 0x17
        /*013e*/ 	.short	(.L_48 - .L_47)
.L_47:
        /*0140*/ 	.word	0x00000000
        /*0144*/ 	.short	0x0007
        /*0146*/ 	.short	0x0030
        /*0148*/ 	.byte	0x00, 0xf0, 0x11, 0x00


	//----- nvinfo : EIATTR_KPARAM_INFO
	.align		4
.L_48:
        /*014c*/ 	.byte	0x04, 0x17
        /*014e*/ 	.short	(.L_50 - .L_49)
.L_49:
        /*0150*/ 	.word	0x00000000
        /*0154*/ 	.short	0x0006
        /*0156*/ 	.short	0x002c
        /*0158*/ 	.byte	0x00, 0xf0, 0x11, 0x00


	//----- nvinfo : EIATTR_KPARAM_INFO
	.align		4
.L_50:
        /*015c*/ 	.byte	0x04, 0x17
        /*015e*/ 	.short	(.L_52 - .L_51)
.L_51:
        /*0160*/ 	.word	0x00000000
        /*0164*/ 	.short	0x0005
        /*0166*/ 	.short	0x0028
        /*0168*/ 	.byte	0x00, 0xf0, 0x11, 0x00


	//----- nvinfo : EIATTR_KPARAM_INFO
	.align		4
.L_52:
        /*016c*/ 	.byte	0x04, 0x17
        /*016e*/ 	.short	(.L_54 - .L_53)
.L_53:
        /*0170*/ 	.word	0x00000000
        /*0174*/ 	.short	0x0004
        /*0176*/ 	.short	0x0020
        /*0178*/ 	.byte	0x00, 0xf4, 0x21, 0x00


	//----- nvinfo : EIATTR_KPARAM_INFO
	.align		4
.L_54:
        /*017c*/ 	.byte	0x04, 0x17
        /*017e*/ 	.short	(.L_56 - .L_55)
.L_55:
        /*0180*/ 	.word	0x00000000
        /*0184*/ 	.short	0x0003
        /*0186*/ 	.short	0x0018
        /*0188*/ 	.byte	0x00, 0xf4, 0x21, 0x00


	//----- nvinfo : EIATTR_KPARAM_INFO
	.align		4
.L_56:
        /*018c*/ 	.byte	0x04, 0x17
        /*018e*/ 	.short	(.L_58 - .L_57)
.L_57:
        /*0190*/ 	.word	0x00000000
        /*0194*/ 	.short	0x0002
        /*0196*/ 	.short	0x0010
        /*0198*/ 	.byte	0x00, 0xf4, 0x21, 0x00


	//----- nvinfo : EIATTR_KPARAM_INFO
	.align		4
.L_58:
        /*019c*/ 	.byte	0x04, 0x17
        /*019e*/ 	.short	(.L_60 - .L_59)
.L_59:
        /*01a0*/ 	.word	0x00000000
        /*01a4*/ 	.short	0x0001
        /*01a6*/ 	.short	0x0008
        /*01a8*/ 	.byte	0x00, 0xf4, 0x21, 0x00


	//----- nvinfo : EIATTR_KPARAM_INFO
	.align		4
.L_60:
        /*01ac*/ 	.byte	0x04, 0x17
        /*01ae*/ 	.short	(.L_62 - .L_61)
.L_61:
        /*01b0*/ 	.word	0x00000000
        /*01b4*/ 	.short	0x0000
        /*01b6*/ 	.short	0x0000
        /*01b8*/ 	.byte	0x00, 0xf4, 0x21, 0x00


	//----- nvinfo : EIATTR_MAXREG_COUNT
	.align		4
.L_62:
        /*01bc*/ 	.byte	0x03, 0x1b
        /*01be*/ 	.short	0x00ff


	//----- nvinfo : EIATTR_NUM_BARRIERS
	.align		4
        /*01c0*/ 	.byte	0x02, 0x4c
        /*01c2*/ 	.byte	0x01
	.zero		1


	//----- nvinfo : EIATTR_MERCURY_ISA_VERSION
	.align		4
        /*01c4*/ 	.byte	0x03, 0x5f
        /*01c6*/ 	.short	0x0000


	//----- nvinfo : EIATTR_COOP_GROUP_MASK_REGIDS
	.align		4
        /*01c8*/ 	.byte	0x04, 0x29
        /*01ca*/ 	.short	(.L_64 - .L_63)


	//   ....[0]....
.L_63:
        /*01cc*/ 	.word	0xffffffff


	//   ....[1]....
        /*01d0*/ 	.word	0xffffffff


	//   ....[2]....
        /*01d4*/ 	.word	0xffffffff


	//   ....[3]....
        /*01d8*/ 	.word	0xffffffff


	//   ....[4]....
        /*01dc*/ 	.word	0xffffffff


	//   ....[5]....
        /*01e0*/ 	.word	0xffffffff


	//   ....[6]....
        /*01e4*/ 	.word	0xffffffff


	//   ....[7]....
        /*01e8*/ 	.word	0xffffffff


	//   ....[8]....
        /*01ec*/ 	.word	0xffffffff


	//   ....[9]....
        /*01f0*/ 	.word	0xffffffff


	//   ....[10]....
        /*01f4*/ 	.word	0xffffffff


	//   ....[11]....
        /*01f8*/ 	.word	0xffffffff


	//   ....[12]....
        /*01fc*/ 	.word	0xffffffff


	//   ....[13]....
        /*0200*/ 	.word	0xffffffff


	//   ....[14]....
        /*0204*/ 	.word	0xffffffff


	//   ....[15]....
        /*0208*/ 	.word	0xffffffff


	//   ....[16]....
        /*020c*/ 	.word	0xffffffff


	//   ....[17]....
        /*0210*/ 	.word	0xffffffff


	//   ....[18]....
        /*0214*/ 	.word	0xffffffff


	//   ....[19]....
        /*0218*/ 	.word	0xffffffff


	//----- nvinfo : EIATTR_COOP_GROUP_INSTR_OFFSETS
	.align		4
.L_64:
        /*021c*/ 	.byte	0x04, 0x28
        /*021e*/ 	.short	(.L_66 - .L_65)


	//   ....[0]....
.L_65:
        /*0220*/ 	.word	0x00002e10


	//   ....[1]....
        /*0224*/ 	.word	0x00002e20


	//   ....[2]....
        /*0228*/ 	.word	0x00002e30


	//   ....[3]....
        /*022c*/ 	.word	0x00002e40


	//   ....[4]....
        /*0230*/ 	.word	0x00002e80


	//   ....[5]....
        /*0234*/ 	.word	0x00002ea0


	//   ....[6]....
        /*0238*/ 	.word	0x00002eb0


	//   ....[7]....
        /*023c*/ 	.word	0x00002ec0


	//   ....[8]....
        /*0240*/ 	.word	0x00002f70


	//   ....[9]....
        /*0244*/ 	.word	0x00002f90


	//   ....[10]....
        /*0248*/ 	.word	0x00003200


	//   ....[11]....
        /*024c*/ 	.word	0x00003210


	//   ....[12]....
        /*0250*/ 	.word	0x00003230


	//   ....[13]....
        /*0254*/ 	.word	0x00003240


	//   ....[14]....
        /*0258*/ 	.word	0x00003270


	//   ....[15]....
        /*025c*/ 	.word	0x000032a0


	//   ....[16]....
        /*0260*/ 	.word	0x000032b0


	//   ....[17]....
        /*0264*/ 	.word	0x000032c0


	//   ....[18]....
        /*0268*/ 	.word	0x00003380


	//   ....[19]....
        /*026c*/ 	.word	0x000033a0


	//----- nvinfo : EIATTR_EXIT_INSTR_OFFSETS
	.align		4
.L_66:
        /*0270*/ 	.byte	0x04, 0x1c
        /*0272*/ 	.short	(.L_68 - .L_67)


	//   ....[0]....
.L_67:
        /*0274*/ 	.word	0x00005df0


	//   ....[1]....
        /*0278*/ 	.word	0x00005e90


	//----- nvinfo : EIATTR_REQNTID
	.align		4
.L_68:
        /*027c*/ 	.byte	0x04, 0x10
        /*027e*/ 	.short	(.L_70 - .L_69)
.L_69:
        /*0280*/ 	.word	0x00000100
        /*0284*/ 	.word	0x00000001
        /*0288*/ 	.word	0x00000001
.L_70:


//--------------------- .nv.callgraph             --------------------------
	.section	.nv.callgraph,"",@"SHT_CUDA_CALLGRAPH"
	.align	4
	.sectionentsize	8
	.align		4
        /*0000*/ 	.word	0x00000000
	.align		4
        /*0004*/ 	.word	0xffffffff
	.align		4
        /*0008*/ 	.word	0x00000000
	.align		4
        /*000c*/ 	.word	0xfffffffe
	.align		4
        /*0010*/ 	.word	0x00000000
	.align		4
        /*0014*/ 	.word	0xfffffffd
	.align		4
        /*0018*/ 	.word	0x00000000
	.align		4
        /*001c*/ 	.word	0xfffffffc


//--------------------- .nv.rel.action            --------------------------
	.section	.nv.rel.action,"",@"SHT_CUDA_RELOCINFO"
	.align	8
	.sectionentsize	8
        /*0000*/ 	.byte	0x73, 0x00, 0x00, 0x00, 0x00, 0x00, 0x00, 0x00, 0x00, 0x00, 0x00, 0x11, 0x25, 0x00, 0x05, 0x36


//--------------------- .nv.constant4             --------------------------
	.section	.nv.constant4,"a",@progbits
	.align	8
	.align		8
.nv.constant4:
        /*0000*/ 	.dword	_$_str


//--------------------- .nv.constant0.attn_fwd    --------------------------
	.section	.nv.constant0.attn_fwd,"a",@progbits
	.sectionflags	@""
	.align	4
.nv.constant0.attn_fwd:
	.zero		488


//--------------------- .text.attn_fwd            --------------------------
	.section	.text.attn_fwd,"ax",@progbits
	.sectioninfo	@"SHI_REGISTERS=255"
	.align	128
        .global         attn_fwd
        .type           attn_fwd,@function
        .size           attn_fwd,(.L_x_3 - attn_fwd)
        .other          attn_fwd,@"STO_CUDA_ENTRY STV_DEFAULT"
attn_fwd:
.text.attn_fwd:
[----:B------:R-:W-:Y:S02]  /*0000*/  IMAD.MOV.U32 R1, RZ, RZ, c[0x0][0x28] ;  /* 0x00000a00ff017624 */ /* 0x000fe400078e00ff */
[----:B------:R-:W0:Y:S01]  /*0010*/  S2R R16, SR_CTAID.X ;  /* 0x0000000000107919 */ /* 0x000e220000002500 */
[----:B------:R-:W-:Y:S01]  /*0020*/  MOV R22, c[0x0][0x198] ;  /* 0x0000660000167a02 */ /* 0x000fe20000000f00 */
[----:B------:R-:W-:Y:S02]  /*0030*/  ULDC.64 UR6, c[0x0][0x118] ;  /* 0x0000460000067ab9 */ /* 0x000fe40000000a00 */
[----:B------:R-:W1:Y:S04]  /*0040*/  S2R R108, SR_TID.X ;  /* 0x00000000006c7919 */ /* 0x000e680000002100 */
[----:B------:R-:W2:Y:S01]  /*0050*/  S2R R24, SR_CTAID.Y ;  /* 0x0000000000187919 */ /* 0x000ea20000002600 */
[----:B0-----:R-:W-:Y:S01]  /*0060*/  IMAD.SHL.U32 R16, R16, 0x20, RZ ;  /* 0x0000002010107824 */ /* 0x001fe200078e00ff */
[----:B-1----:R-:W-:-:S04]  /*0070*/  SHF.R.U32.HI R14, RZ, 0x5, R108 ;  /* 0x00000005ff0e7819 */ /* 0x002fc8000001166c */
[----:B------:R-:W-:Y:S01]  /*0080*/  LOP3.LUT R237, R16, 0x1f, R108, 0xf8, !PT ;  /* 0x0000001f10ed7812 */ /* 0x000fe200078ef86c */
[----:B--2---:R-:W-:Y:S01]  /*0090*/  IMAD R0, R24, c[0x0][0x190], RZ ;  /* 0x0000640018007a24 */ /* 0x004fe200078e02ff */
[----:B------:R-:W-:-:S03]  /*00a0*/  SGXT.U32 R14, R14, 0x3 ;  /* 0x000000030e0e781a */ /* 0x000fc60000000000 */
[----:B------:R-:W-:Y:S02]  /*00b0*/  IMAD R3, R237, c[0x0][0x194], RZ ;  /* 0x00006500ed037a24 */ /* 0x000fe400078e02ff */
[----:B------:R-:W-:Y:S02]  /*00c0*/  IMAD.SHL.U32 R2, R0, 0x2, RZ ;  /* 0x0000000200027824 */ /* 0x000fe400078e00ff */
[----:B------:R-:W-:Y:S02]  /*00d0*/  IMAD.SHL.U32 R5, R3, 0x2, RZ ;  /* 0x0000000203057824 */ /* 0x000fe400078e00ff */
[----:B------:R-:W-:Y:S02]  /*00e0*/  IMAD R6, R14, c[0x0][0x198], RZ ;  /* 0x000066000e067a24 */ /* 0x000fe400078e02ff */
[----:B------:R-:W-:Y:S01]  /*00f0*/  IMAD.HI R0, R0, 0x2, RZ ;  /* 0x0000000200007827 */ /* 0x000fe200078e02ff */
[----:B------:R-:W-:Y:S02]  /*0100*/  IADD3 R18, P0, P1, R5, c[0x0][0x160], R2 ;  /* 0x0000580005127a10 */ /* 0x000fe4000791e002 */
[----:B------:R-:W-:Y:S01]  /*0110*/  LEA R5, R22, R6, 0x3 ;  /* 0x0000000616057211 */ /* 0x000fe200078e18ff */
[----:B------:R-:W-:-:S05]  /*0120*/  IMAD.HI R3, R3, 0x2, RZ ;  /* 0x0000000203037827 */ /* 0x000fca00078e02ff */
[----:B------:R-:W-:Y:S01]  /*0130*/  IADD3.X R20, R3, c[0x0][0x164], R0, P0, P1 ;  /* 0x0000590003147a10 */ /* 0x000fe200007e2400 */
[----:B------:R-:W-:Y:S01]  /*0140*/  IMAD R0, R22, 0x8, R5 ;  /* 0x0000000816007824 */ /* 0x000fe200078e0205 */
[-C--:B------:R-:W-:Y:S02]  /*0150*/  LEA R2, P0, R6, R18.reuse, 0x1 ;  /* 0x0000001206027211 */ /* 0x080fe400078008ff */
[C---:B------:R-:W-:Y:S01]  /*0160*/  LEA R4, P1, R5.reuse, R18, 0x1 ;  /* 0x0000001205047211 */ /* 0x040fe200078208ff */
[----:B------:R-:W-:Y:S01]  /*0170*/  IMAD R9, R22, 0x8, R0 ;  /* 0x0000000816097824 */ /* 0x000fe200078e0200 */
[----:B------:R-:W-:Y:S02]  /*0180*/  LEA.HI.X.SX32 R3, R6, R20, 0x1, P0 ;  /* 0x0000001406037211 */ /* 0x000fe400000f0eff */
[C---:B------:R-:W-:Y:S02]  /*0190*/  LEA R6, P0, R0.reuse, R18, 0x1 ;  /* 0x0000001200067211 */ /* 0x040fe400078008ff */
[-C--:B------:R-:W-:Y:S01]  /*01a0*/  LEA.HI.X.SX32 R5, R5, R20.reuse, 0x1, P1 ;  /* 0x0000001405057211 */ /* 0x080fe200008f0eff */
[----:B------:R0:W2:Y:S01]  /*01b0*/  LDG.E.U16 R17, [R2.64] ;  /* 0x0000000602117981 */ /* 0x0000a2000c1e1500 */
[----:B------:R-:W-:-:S02]  /*01c0*/  LEA.HI.X.SX32 R7, R0, R20, 0x1, P0 ;  /* 0x0000001400077211 */ /* 0x000fc400000f0eff */
[C---:B------:R-:W-:Y:S01]  /*01d0*/  LEA R8, P0, R9.reuse, R18, 0x1 ;  /* 0x0000001209087211 */ /* 0x040fe200078008ff */
[----:B------:R1:W3:Y:S01]  /*01e0*/  LDG.E.U16 R19, [R4.64] ;  /* 0x0000000604137981 */ /* 0x0002e2000c1e1500 */
[----:B------:R-:W-:Y:S02]  /*01f0*/  LEA R0, R22, R9, 0x3 ;  /* 0x0000000916007211 */ /* 0x000fe400078e18ff */
[----:B------:R-:W-:Y:S01]  /*0200*/  LEA.HI.X.SX32 R9, R9, R20, 0x1, P0 ;  /* 0x0000001409097211 */ /* 0x000fe200000f0eff */
[----:B------:R4:W5:Y:S01]  /*0210*/  LDG.E.U16 R21, [R6.64] ;  /* 0x0000000606157981 */ /* 0x000962000c1e1500 */
[----:B------:R-:W-:Y:S01]  /*0220*/  LEA R10, P0, R0, R18, 0x1 ;  /* 0x00000012000a7211 */ /* 0x000fe200078008ff */
[----:B------:R-:W-:Y:S02]  /*0230*/  IMAD R13, R22, 0x8, R0 ;  /* 0x00000008160d7824 */ /* 0x000fe400078e0200 */
[----:B------:R1:W3:Y:S01]  /*0240*/  LDG.E.U16 R23, [R8.64] ;  /* 0x0000000608177981 */ /* 0x0002e2000c1e1500 */
[----:B------:R-:W-:Y:S01]  /*0250*/  LEA.HI.X.SX32 R11, R0, R20, 0x1, P0 ;  /* 0x00000014000b7211 */ /* 0x000fe200000f0eff */
[----:B------:R-:W-:Y:S01]  /*0260*/  IMAD R0, R22, 0x8, R13 ;  /* 0x0000000816007824 */ /* 0x000fe200078e020d */
[----:B0-----:R-:W-:-:S03]  /*0270*/  LEA R2, P0, R13, R18, 0x1 ;  /* 0x000000120d027211 */ /* 0x001fc600078008ff */
[----:B------:R0:W3:Y:S01]  /*0280*/  LDG.E.U16 R25, [R10.64] ;  /* 0x000000060a197981 */ /* 0x0000e2000c1e1500 */
[----:B------:R-:W-:Y:S02]  /*0290*/  LEA R12, P1, R0, R18, 0x1 ;  /* 0x00000012000c7211 */ /* 0x000fe400078208ff */
[----:B------:R-:W-:Y:S02]  /*02a0*/  LEA R15, R22, R0, 0x3 ;  /* 0x00000000160f7211 */ /* 0x000fe400078e18ff */
[-C--:B------:R-:W-:Y:S02]  /*02b0*/  LEA.HI.X.SX32 R3, R13, R20.reuse, 0x1, P0 ;  /* 0x000000140d037211 */ /* 0x080fe400000f0eff */
[----:B------:R-:W-:Y:S01]  /*02c0*/  LEA.HI.X.SX32 R13, R0, R20, 0x1, P1 ;  /* 0x00000014000d7211 */ /* 0x000fe200008f0eff */
[C---:B------:R-:W-:Y:S01]  /*02d0*/  IMAD R0, R22.reuse, 0x8, R15 ;  /* 0x0000000816007824 */ /* 0x040fe200078e020f */
[C---:B-1----:R-:W-:Y:S01]  /*02e0*/  LEA R4, P0, R15.reuse, R18, 0x1 ;  /* 0x000000120f047211 */ /* 0x042fe200078008ff */
[----:B------:R1:W3:Y:S02]  /*02f0*/  LDG.E.U16 R27, [R2.64] ;  /* 0x00000006021b7981 */ /* 0x0002e4000c1e1500 */
[----:B------:R-:W-:Y:S01]  /*0300*/  IMAD R9, R22, 0x8, R0 ;  /* 0x0000000816097824 */ /* 0x000fe200078e0200 */
[----:B------:R-:W-:Y:S01]  /*0310*/  LEA.HI.X.SX32 R5, R15, R20, 0x1, P0 ;  /* 0x000000140f057211 */ /* 0x000fe200000f0eff */
[----:B------:R0:W3:Y:S01]  /*0320*/  LDG.E.U16 R29, [R12.64] ;  /* 0x000000060c1d7981 */ /* 0x0000e2000c1e1500 */
[----:B----4-:R-:W-:-:S03]  /*0330*/  LEA R6, P0, R0, R18, 0x1 ;  /* 0x0000001200067211 */ /* 0x010fc600078008ff */
[----:B------:R4:W3:Y:S01]  /*0340*/  LDG.E.U16 R31, [R4.64] ;  /* 0x00000006041f7981 */ /* 0x0008e2000c1e1500 */
[----:B------:R-:W-:Y:S02]  /*0350*/  LEA.HI.X.SX32 R7, R0, R20, 0x1, P0 ;  /* 0x0000001400077211 */ /* 0x000fe400000f0eff */
[----:B------:R-:W-:Y:S02]  /*0360*/  LEA R0, R22, R9, 0x3 ;  /* 0x0000000916007211 */ /* 0x000fe400078e18ff */
[CC--:B------:R-:W-:Y:S01]  /*0370*/  LEA R8, P0, R9.reuse, R18.reuse, 0x1 ;  /* 0x0000001209087211 */ /* 0x0c0fe200078008ff */
[----:B------:R4:W3:Y:S01]  /*0380*/  LDG.E.U16 R33, [R6.64] ;  /* 0x0000000606217981 */ /* 0x0008e2000c1e1500 */
[----:B0-----:R-:W-:Y:S01]  /*0390*/  LEA R10, P1, R0, R18, 0x1 ;  /* 0x00000012000a7211 */ /* 0x001fe200078208ff */
[----:B------:R-:W-:Y:S01]  /*03a0*/  IMAD R15, R22, 0x8, R0 ;  /* 0x00000008160f7824 */ /* 0x000fe200078e0200 */
[-C--:B------:R-:W-:Y:S02]  /*03b0*/  LEA.HI.X.SX32 R9, R9, R20.reuse, 0x1, P0 ;  /* 0x0000001409097211 */ /* 0x080fe400000f0eff */
[----:B------:R-:W-:Y:S01]  /*03c0*/  LEA.HI.X.SX32 R11, R0, R20, 0x1, P1 ;  /* 0x00000014000b7211 */ /* 0x000fe200008f0eff */
[----:B------:R-:W-:Y:S01]  /*03d0*/  IMAD R0, R22, 0x8, R15 ;  /* 0x0000000816007824 */ /* 0x000fe200078e020f */
[C---:B-1----:R-:W-:Y:S01]  /*03e0*/  LEA R2, P0, R15.reuse, R18, 0x1 ;  /* 0x000000120f027211 */ /* 0x042fe200078008ff */
[----:B------:R0:W3:Y:S03]  /*03f0*/  LDG.E.U16 R35, [R8.64] ;  /* 0x0000000608237981 */ /* 0x0000e6000c1e1500 */
[----:B------:R-:W-:Y:S01]  /*0400*/  LEA.HI.X.SX32 R3, R15, R20, 0x1, P0 ;  /* 0x000000140f037211 */ /* 0x000fe200000f0eff */
[----:B------:R1:W3:Y:S01]  /*0410*/  LDG.E.U16 R37, [R10.64] ;  /* 0x000000060a257981 */ /* 0x0002e2000c1e1500 */
[----:B----4-:R-:W-:-:S02]  /*0420*/  LEA R4, P0, R0, R18, 0x1 ;  /* 0x0000001200047211 */ /* 0x010fc400078008ff */
[----:B------:R-:W-:Y:S01]  /*0430*/  LEA R13, R22, R0, 0x3 ;  /* 0x00000000160d7211 */ /* 0x000fe200078e18ff */
[----:B------:R4:W3:Y:S01]  /*0440*/  LDG.E.U16 R39, [R2.64] ;  /* 0x0000000602277981 */ /* 0x0008e2000c1e1500 */
[----:B------:R-:W-:-:S03]  /*0450*/  LEA.HI.X.SX32 R5, R0, R20, 0x1, P0 ;  /* 0x0000001400057211 */ /* 0x000fc600000f0eff */
[C---:B------:R-:W-:Y:S01]  /*0460*/  IMAD R0, R22.reuse, 0x8, R13 ;  /* 0x0000000816007824 */ /* 0x040fe200078e020d */
[CC--:B------:R-:W-:Y:S01]  /*0470*/  LEA R6, P0, R13.reuse, R18.reuse, 0x1 ;  /* 0x000000120d067211 */ /* 0x0c0fe200078008ff */
[----:B------:R1:W3:Y:S02]  /*0480*/  LDG.E.U16 R41, [R4.64] ;  /* 0x0000000604297981 */ /* 0x0002e4000c1e1500 */
[----:B------:R-:W-:Y:S01]  /*0490*/  IMAD R15, R22, 0x8, R0 ;  /* 0x00000008160f7824 */ /* 0x000fe200078e0200 */
[C---:B------:R-:W-:Y:S02]  /*04a0*/  LEA R12, P1, R0.reuse, R18, 0x1 ;  /* 0x00000012000c7211 */ /* 0x040fe400078208ff */
[-C--:B------:R-:W-:Y:S02]  /*04b0*/  LEA.HI.X.SX32 R7, R13, R20.reuse, 0x1, P0 ;  /* 0x000000140d077211 */ /* 0x080fe400000f0eff */
[----:B------:R-:W-:Y:S02]  /*04c0*/  LEA.HI.X.SX32 R13, R0, R20, 0x1, P1 ;  /* 0x00000014000d7211 */ /* 0x000fe400008f0eff */
[----:B0-----:R-:W-:Y:S01]  /*04d0*/  LEA R8, P0, R15, R18, 0x1 ;  /* 0x000000120f087211 */ /* 0x001fe200078008ff */
[----:B------:R0:W3:Y:S01]  /*04e0*/  LDG.E.U16 R43, [R6.64] ;  /* 0x00000006062b7981 */ /* 0x0000e2000c1e1500 */
[----:B------:R-:W-:-:S02]  /*04f0*/  LEA R0, R22, R15, 0x3 ;  /* 0x0000000f16007211 */ /* 0x000fc400078e18ff */
[----:B------:R-:W-:Y:S01]  /*0500*/  LEA.HI.X.SX32 R9, R15, R20, 0x1, P0 ;  /* 0x000000140f097211 */ /* 0x000fe200000f0eff */
[----:B------:R0:W3:Y:S01]  /*0510*/  LDG.E.U16 R45, [R12.64] ;  /* 0x000000060c2d7981 */ /* 0x0000e2000c1e1500 */
[----:B----4-:R-:W-:Y:S01]  /*0520*/  LEA R2, P0, R0, R18, 0x1 ;  /* 0x0000001200027211 */ /* 0x010fe200078008ff */
[----:B-1----:R-:W-:Y:S02]  /*0530*/  IMAD R11, R22, 0x8, R0 ;  /* 0x00000008160b7824 */ /* 0x002fe400078e0200 */
[----:B------:R1:W4:Y:S01]  /*0540*/  LDG.E.U16 R47, [R8.64] ;  /* 0x00000006082f7981 */ /* 0x000322000c1e1500 */
[----:B------:R-:W-:Y:S01]  /*0550*/  LEA.HI.X.SX32 R3, R0, R20, 0x1, P0 ;  /* 0x0000001400037211 */ /* 0x000fe200000f0eff */
[----:B------:R-:W-:Y:S01]  /*0560*/  IMAD R0, R22, 0x8, R11 ;  /* 0x0000000816007824 */ /* 0x000fe200078e020b */
[----:B------:R-:W-:-:S03]  /*0570*/  LEA R4, P0, R11, R18, 0x1 ;  /* 0x000000120b047211 */ /* 0x000fc600078008ff */
[----:B------:R1:W4:Y:S01]  /*0580*/  LDG.E.U16 R49, [R2.64] ;  /* 0x0000000602317981 */ /* 0x000322000c1e1500 */
[----:B------:R-:W-:Y:S02]  /*0590*/  LEA R10, P1, R0, R18, 0x1 ;  /* 0x00000012000a7211 */ /* 0x000fe400078208ff */
[----:B------:R-:W-:Y:S02]  /*05a0*/  LEA R15, R22, R0, 0x3 ;  /* 0x00000000160f7211 */ /* 0x000fe400078e18ff */
[-C--:B------:R-:W-:Y:S02]  /*05b0*/  LEA.HI.X.SX32 R5, R11, R20.reuse, 0x1, P0 ;  /* 0x000000140b057211 */ /* 0x080fe400000f0eff */
[----:B------:R-:W-:Y:S01]  /*05c0*/  LEA.HI.X.SX32 R11, R0, R20, 0x1, P1 ;  /* 0x00000014000b7211 */ /* 0x000fe200008f0eff */
[C---:B------:R-:W-:Y:S01]  /*05d0*/  IMAD R0, R22.reuse, 0x8, R15 ;  /* 0x0000000816007824 */ /* 0x040fe200078e020f */
[C---:B0-----:R-:W-:Y:S01]  /*05e0*/  LEA R6, P0, R15.reuse, R18, 0x1 ;  /* 0x000000120f067211 */ /* 0x041fe200078008ff */
[----:B------:R0:W4:Y:S02]  /*05f0*/  LDG.E.U16 R51, [R4.64] ;  /* 0x0000000604337981 */ /* 0x000124000c1e1500 */
[----:B------:R-:W-:Y:S01]  /*0600*/  IMAD R13, R22, 0x8, R0 ;  /* 0x00000008160d7824 */ /* 0x000fe200078e0200 */
[----:B------:R-:W-:Y:S01]  /*0610*/  LEA.HI.X.SX32 R7, R15, R20, 0x1, P0 ;  /* 0x000000140f077211 */ /* 0x000fe200000f0eff */
[----:B------:R0:W4:Y:S01]  /*0620*/  LDG.E.U16 R53, [R10.64] ;  /* 0x000000060a357981 */ /* 0x000122000c1e1500 */
[----:B-1----:R-:W-:-:S03]  /*0630*/  LEA R8, P0, R0, R18, 0x1 ;  /* 0x0000001200087211 */ /* 0x002fc600078008ff */
[----:B------:R1:W4:Y:S01]  /*0640*/  LDG.E.U16 R55, [R6.64] ;  /* 0x0000000606377981 */ /* 0x000322000c1e1500 */
[----:B------:R-:W-:Y:S02]  /*0650*/  LEA.HI.X.SX32 R9, R0, R20, 0x1, P0 ;  /* 0x0000001400097211 */ /* 0x000fe400000f0eff */
[----:B------:R-:W-:Y:S02]  /*0660*/  LEA R0, R22, R13, 0x3 ;  /* 0x0000000d16007211 */ /* 0x000fe400078e18ff */
[CC--:B------:R-:W-:Y:S01]  /*0670*/  LEA R2, P0, R13.reuse, R18.reuse, 0x1 ;  /* 0x000000120d027211 */ /* 0x0c0fe200078008ff */
[----:B------:R1:W4:Y:S01]  /*0680*/  LDG.E.U16 R57, [R8.64] ;  /* 0x0000000608397981 */ /* 0x000322000c1e1500 */
[----:B------:R-:W-:Y:S01]  /*0690*/  LEA R12, P1, R0, R18, 0x1 ;  /* 0x00000012000c7211 */ /* 0x000fe200078208ff */
[----:B------:R-:W-:Y:S01]  /*06a0*/  IMAD R15, R22, 0x8, R0 ;  /* 0x00000008160f7824 */ /* 0x000fe200078e0200 */
[-C--:B------:R-:W-:Y:S02]  /*06b0*/  LEA.HI.X.SX32 R3, R13, R20.reuse, 0x1, P0 ;  /* 0x000000140d037211 */ /* 0x080fe400000f0eff */
[----:B------:R-:W-:Y:S01]  /*06c0*/  LEA.HI.X.SX32 R13, R0, R20, 0x1, P1 ;  /* 0x00000014000d7211 */ /* 0x000fe200008f0eff */
[----:B------:R-:W-:Y:S01]  /*06d0*/  IMAD R0, R22, 0x8, R15 ;  /* 0x0000000816007824 */ /* 0x000fe200078e020f */
[C---:B0-----:R-:W-:Y:S01]  /*06e0*/  LEA R4, P0, R15.reuse, R18, 0x1 ;  /* 0x000000120f047211 */ /* 0x041fe200078008ff */
[----:B------:R0:W4:Y:S03]  /*06f0*/  LDG.E.U16 R59, [R2.64] ;  /* 0x00000006023b7981 */ /* 0x000126000c1e1500 */
[----:B------:R-:W-:Y:S01]  /*0700*/  LEA.HI.X.SX32 R5, R15, R20, 0x1, P0 ;  /* 0x000000140f057211 */ /* 0x000fe200000f0eff */
[----:B------:R0:W4:Y:S01]  /*0710*/  LDG.E.U16 R61, [R12.64] ;  /* 0x000000060c3d7981 */ /* 0x000122000c1e1500 */
[----:B-1----:R-:W-:-:S02]  /*0720*/  LEA R6, P0, R0, R18, 0x1 ;  /* 0x0000001200067211 */ /* 0x002fc400078008ff */
[----:B------:R-:W-:Y:S01]  /*0730*/  LEA R11, R22, R0, 0x3 ;  /* 0x00000000160b7211 */ /* 0x000fe200078e18ff */
[----:B------:R1:W4:Y:S01]  /*0740*/  LDG.E.U16 R63, [R4.64] ;  /* 0x00000006043f7981 */ /* 0x000322000c1e1500 */
[----:B------:R-:W-:-:S03]  /*0750*/  LEA.HI.X.SX32 R7, R0, R20, 0x1, P0 ;  /* 0x0000001400077211 */ /* 0x000fc600000f0eff */
[C---:B------:R-:W-:Y:S01]  /*0760*/  IMAD R0, R22.reuse, 0x8, R11 ;  /* 0x0000000816007824 */ /* 0x040fe200078e020b */
[CC--:B------:R-:W-:Y:S01]  /*0770*/  LEA R8, P0, R11.reuse, R18.reuse, 0x1 ;  /* 0x000000120b087211 */ /* 0x0c0fe200078008ff */
[----:B------:R0:W4:Y:S02]  /*0780*/  LDG.E.U16 R65, [R6.64] ;  /* 0x0000000606417981 */ /* 0x000124000c1e1500 */
[----:B------:R-:W-:Y:S01]  /*0790*/  IMAD R15, R22, 0x8, R0 ;  /* 0x00000008160f7824 */ /* 0x000fe200078e0200 */
[C---:B------:R-:W-:Y:S02]  /*07a0*/  LEA R10, P1, R0.reuse, R18, 0x1 ;  /* 0x00000012000a7211 */ /* 0x040fe400078208ff */
[-C--:B------:R-:W-:Y:S02]  /*07b0*/  LEA.HI.X.SX32 R9, R11, R20.reuse, 0x1, P0 ;  /* 0x000000140b097211 */ /* 0x080fe400000f0eff */
[----:B------:R-:W-:Y:S02]  /*07c0*/  LEA.HI.X.SX32 R11, R0, R20, 0x1, P1 ;  /* 0x00000014000b7211 */ /* 0x000fe400008f0eff */
[----:B------:R-:W-:Y:S01]  /*07d0*/  LEA R0, R22, R15, 0x3 ;  /* 0x0000000f16007211 */ /* 0x000fe200078e18ff */
[----:B------:R1:W4:Y:S01]  /*07e0*/  LDG.E.U16 R67, [R8.64] ;  /* 0x0000000608437981 */ /* 0x000322000c1e1500 */
[----:B0-----:R-:W-:-:S03]  /*07f0*/  LEA R2, P0, R15, R18, 0x1 ;  /* 0x000000120f027211 */ /* 0x001fc600078008ff */
[----:B------:R-:W-:Y:S01]  /*0800*/  IMAD R13, R22, 0x8, R0 ;  /* 0x00000008160d7824 */ /* 0x000fe200078e0200 */
[----:B------:R-:W-:Y:S01]  /*0810*/  LEA.HI.X.SX32 R3, R15, R20, 0x1, P0 ;  /* 0x000000140f037211 */ /* 0x000fe200000f0eff */
[----:B------:R-:W4:Y:S01]  /*0820*/  LDG.E.U16 R11, [R10.64] ;  /* 0x000000060a0b7981 */ /* 0x000f22000c1e1500 */
[----:B-1----:R-:W-:Y:S01]  /*0830*/  LEA R4, P0, R0, R18, 0x1 ;  /* 0x0000001200047211 */ /* 0x002fe200078008ff */
[----:B------:R-:W-:Y:S02]  /*0840*/  IMAD R15, R22, 0x8, R13 ;  /* 0x00000008160f7824 */ /* 0x000fe400078e020d */
[----:B------:R0:W4:Y:S01]  /*0850*/  LDG.E.U16 R69, [R2.64] ;  /* 0x0000000602457981 */ /* 0x000122000c1e1500 */
[----:B------:R-:W-:Y:S02]  /*0860*/  LEA.HI.X.SX32 R5, R0, R20, 0x1, P0 ;  /* 0x0000001400057211 */ /* 0x000fe400000f0eff */
[----:B------:R-:W-:Y:S02]  /*0870*/  LEA R6, P0, R13, R18, 0x1 ;  /* 0x000000120d067211 */ /* 0x000fe400078008ff */
[----:B------:R-:W-:-:S02]  /*0880*/  LEA R0, R22, R15, 0x3 ;  /* 0x0000000f16007211 */ /* 0x000fc400078e18ff */
[----:B------:R-:W-:Y:S01]  /*0890*/  LEA R12, P1, R15, R18, 0x1 ;  /* 0x000000120f0c7211 */ /* 0x000fe200078208ff */
[----:B------:R1:W4:Y:S01]  /*08a0*/  LDG.E.U16 R5, [R4.64] ;  /* 0x0000000604057981 */ /* 0x000322000c1e1500 */
[----:B------:R-:W-:Y:S02]  /*08b0*/  LEA.HI.X.SX32 R7, R13, R20, 0x1, P0 ;  /* 0x000000140d077211 */ /* 0x000fe400000f0eff */
[C---:B------:R-:W-:Y:S02]  /*08c0*/  LEA R8, P0, R0.reuse, R18, 0x1 ;  /* 0x0000001200087211 */ /* 0x040fe400078008ff */
[-C--:B------:R-:W-:Y:S02]  /*08d0*/  LEA.HI.X.SX32 R13, R15, R20.reuse, 0x1, P1 ;  /* 0x000000140f0d7211 */ /* 0x080fe400008f0eff */
[----:B------:R-:W-:Y:S01]  /*08e0*/  LEA.HI.X.SX32 R9, R0, R20, 0x1, P0 ;  /* 0x0000001400097211 */ /* 0x000fe200000f0eff */
[----:B------:R-:W4:Y:S04]  /*08f0*/  LDG.E.U16 R7, [R6.64] ;  /* 0x0000000606077981 */ /* 0x000f28000c1e1500 */
[----:B------:R-:W4:Y:S04]  /*0900*/  LDG.E.U16 R13, [R12.64] ;  /* 0x000000060c0d7981 */ /* 0x000f28000c1e1500 */
[----:B------:R1:W4:Y:S01]  /*0910*/  LDG.E.U16 R15, [R8.64] ;  /* 0x00000006080f7981 */ /* 0x000322000c1e1500 */
[----:B------:R-:W-:-:S02]  /*0920*/  LOP3.LUT R227, R108, 0xff, RZ, 0xc0, !PT ;  /* 0x000000ff6ce37812 */ /* 0x000fc400078ec0ff */
[----:B------:R-:W-:-:S03]  /*0930*/  LOP3.LUT R26, R108, 0xc0, RZ, 0xc0, !PT ;  /* 0x000000c06c1a7812 */ /* 0x000fc600078ec0ff */
[----:B------:R-:W-:Y:S01]  /*0940*/  IMAD.SHL.U32 R0, R227, 0x2, RZ ;  /* 0x00000002e3007824 */ /* 0x000fe200078e00ff */
[----:B0-----:R-:W-:-:S04]  /*0950*/  SHF.R.U32.HI R3, RZ, 0x2, R26 ;  /* 0x00000002ff037819 */ /* 0x001fc8000001161a */
[----:B------:R-:W-:Y:S02]  /*0960*/  LOP3.LUT R2, R0, R3, RZ, 0x3c, !PT ;  /* 0x0000000300027212 */ /* 0x000fe400078e3cff */
[----:B-1----:R-:W-:-:S04]  /*0970*/  IADD3 R4, R16, 0x20, RZ ;  /* 0x0000002010047810 */ /* 0x002fc80007ffe0ff */
[----:B------:R-:W-:Y:S01]  /*0980*/  ISETP.GE.AND P0, PT, R4, 0x1, PT ;  /* 0x000000010400780c */ /* 0x000fe20003f06270 */
[----:B------:R-:W-:Y:S01]  /*0990*/  IMAD.MOV.U32 R3, RZ, RZ, 0x3f800000 ;  /* 0x3f800000ff037424 */ /* 0x000fe200078e00ff */
[----:B------:R-:W-:Y:S01]  /*09a0*/  MOV R132, 0xff800000 ;  /* 0xff80000000847802 */ /* 0x000fe20000000f00 */
[----:B------:R-:W-:Y:S01]  /*09b0*/  IMAD.MOV.U32 R133, RZ, RZ, -0x800000 ;  /* 0xff800000ff857424 */ /* 0x000fe200078e00ff */
[----:B------:R-:W-:Y:S01]  /*09c0*/  MOV R135, 0xff800000 ;  /* 0xff80000000877802 */ /* 0x000fe20000000f00 */
[----:B------:R-:W-:Y:S01]  /*09d0*/  IMAD.MOV.U32 R134, RZ, RZ, -0x800000 ;  /* 0xff800000ff867424 */ /* 0x000fe200078e00ff */
[----:B------:R-:W-:Y:S01]  /*09e0*/  CS2R R96, SRZ ;  /* 0x0000000000607805 */ /* 0x000fe2000001ff00 */
[----:B------:R-:W-:Y:S01]  /*09f0*/  IMAD.MOV.U32 R8, RZ, RZ, 0x3f800000 ;  /* 0x3f800000ff087424 */ /* 0x000fe200078e00ff */
[----:B------:R-:W-:Y:S01]  /*0a00*/  CS2R R98, SRZ ;  /* 0x0000000000627805 */ /* 0x000fe2000001ff00 */
[----:B------:R-:W-:Y:S01]  /*0a10*/  IMAD.MOV.U32 R9, RZ, RZ, 0x3f800000 ;  /* 0x3f800000ff097424 */ /* 0x000fe200078e00ff */
[----:B------:R-:W-:Y:S01]  /*0a20*/  CS2R R76, SRZ ;  /* 0x00000000004c7805 */ /* 0x000fe2000001ff00 */
        /* <DEDUP_REMOVED lines=13> */
[----:B------:R-:W-:Y:S01]  /*0b00*/  LOP3.LUT R223, R108, 0x1c, RZ, 0xc0, !PT ;  /* 0x0000001c6cdf7812 */ /* 0x000fe200078ec0ff */
[----:B------:R-:W-:Y:S01]  /*0b10*/  IMAD R225, R14, c[0x0][0x1c8], RZ ;  /* 0x000072000ee17a24 */ /* 0x000fe200078e02ff */
[C---:B------:R-:W-:Y:S01]  /*0b20*/  LOP3.LUT R109, R108.reuse, 0x3, RZ, 0xc0, !PT ;  /* 0x000000036c6d7812 */ /* 0x040fe200078ec0ff */
[----:B------:R-:W-:Y:S01]  /*0b30*/  IMAD.SHL.U32 R110, R108, 0x8, RZ ;  /* 0x000000086c6e7824 */ /* 0x000fe200078e00ff */
[----:B--2---:R-:W-:Y:S04]  /*0b40*/  STS.U16 [R2], R17 ;  /* 0x0000001102007388 */ /* 0x004fe80000000400 */
[----:B-----5:R-:W-:Y:S04]  /*0b50*/  STS.U16 [R2+0x400], R21 ;  /* 0x0004001502007388 */ /* 0x020fe80000000400 */
[----:B---3--:R-:W-:Y:S04]  /*0b60*/  STS.U16 [R2+0x600], R23 ;  /* 0x0006001702007388 */ /* 0x008fe80000000400 */
[----:B------:R-:W-:Y:S04]  /*0b70*/  STS.U16 [R2+0x800], R25 ;  /* 0x0008001902007388 */ /* 0x000fe80000000400 */
        /* <DEDUP_REMOVED lines=9> */
[----:B----4-:R-:W-:Y:S04]  /*0c10*/  STS.U16 [R2+0x1e00], R47 ;  /* 0x001e002f02007388 */ /* 0x010fe80000000400 */
        /* <DEDUP_REMOVED lines=16> */
[----:B------:R0:W-:Y:S04]  /*0d20*/  STS.U16 [R2+0x200], R19 ;  /* 0x0002001302007388 */ /* 0x0001e80000000400 */
[----:B------:R1:W-:Y:S01]  /*0d30*/  STS.U16 [R2+0xa00], R27 ;  /* 0x000a001b02007388 */ /* 0x0003e20000000400 */
[----:B0-----:R-:W-:-:S02]  /*0d40*/  MOV R19, 0x3f800000 ;  /* 0x3f80000000137802 */ /* 0x001fc40000000f00 */
[----:B-1----:R-:W-:Y:S01]  /*0d50*/  LOP3.LUT R27, R108, 0xe0, RZ, 0xc0, !PT ;  /* 0x000000e06c1b7812 */ /* 0x002fe200078ec0ff */
[----:B------:R-:W-:Y:S05]  /*0d60*/  @!P0 BRA `(.L_x_0) ;  /* 0x000032e000008947 */ /* 0x000fea0003800000 */
[----:B------:R-:W-:Y:S01]  /*0d70*/  IMAD R14, R14, c[0x0][0x1b8], RZ ;  /* 0x00006e000e0e7a24 */ /* 0x000fe200078e02ff */
[----:B------:R-:W-:Y:S01]  /*0d80*/  LOP3.LUT R3, R108, 0x1f, RZ, 0xc0, !PT ;  /* 0x0000001f6c037812 */ /* 0x000fe200078ec0ff */
[----:B------:R-:W-:Y:S01]  /*0d90*/  IMAD.MOV.U32 R66, RZ, RZ, c[0x0][0x1b8] ;  /* 0x00006e00ff427624 */ /* 0x000fe200078e00ff */
[----:B------:R-:W-:Y:S01]  /*0da0*/  SHF.R.U32.HI R8, RZ, 0x3, R108 ;  /* 0x00000003ff087819 */ /* 0x000fe2000001166c */
[----:B------:R-:W-:Y:S01]  /*0db0*/  IMAD R4, R24, c[0x0][0x1a0], RZ ;  /* 0x0000680018047a24 */ /* 0x000fe200078e02ff */
[----:B------:R-:W-:Y:S01]  /*0dc0*/  LEA.HI R219, R223, 0x8, RZ, 0x1e ;  /* 0x00000008dfdb7811 */ /* 0x000fe200078ff0ff */
[----:B------:R-:W-:Y:S01]  /*0dd0*/  IMAD R6, R227, c[0x0][0x1a8], RZ ;  /* 0x00006a00e3067a24 */ /* 0x000fe200078e02ff */
[----:B------:R-:W-:Y:S01]  /*0de0*/  LOP3.LUT R214, R8, 0xc, RZ, 0xc0, !PT ;  /* 0x0000000c08d67812 */ /* 0x000fe200078ec0ff */
[----:B------:R-:W-:Y:S01]  /*0df0*/  IMAD R9, R66, 0x8, R14 ;  /* 0x0000000842097824 */ /* 0x000fe200078e020e */
[C---:B------:R-:W-:Y:S01]  /*0e00*/  LEA.HI R220, R223.reuse, 0x10, RZ, 0x1e ;  /* 0x00000010dfdc7811 */ /* 0x040fe200078ff0ff */
[----:B------:R-:W-:Y:S01]  /*0e10*/  IMAD.SHL.U32 R20, R4, 0x2, RZ ;  /* 0x0000000204147824 */ /* 0x000fe200078e00ff */
[----:B------:R-:W-:Y:S01]  /*0e20*/  SHF.L.U32 R21, R6, 0x1, RZ ;  /* 0x0000000106157819 */ /* 0x000fe200000006ff */
[----:B------:R-:W-:Y:S01]  /*0e30*/  IMAD R15, R66, 0x8, R9 ;  /* 0x00000008420f7824 */ /* 0x000fe200078e0209 */
[----:B------:R-:W-:Y:S01]  /*0e40*/  LEA.HI R221, R223, 0x18, RZ, 0x1e ;  /* 0x00000018dfdd7811 */ /* 0x000fe200078ff0ff */
[----:B------:R-:W-:Y:S01]  /*0e50*/  IMAD.HI R4, R4, 0x2, RZ ;  /* 0x0000000204047827 */ /* 0x000fe200078e02ff */
[----:B------:R-:W-:Y:S01]  /*0e60*/  IADD3 R20, P0, P1, R21, c[0x0][0x168], R20 ;  /* 0x00005a0015147a10 */ /* 0x000fe2000791e014 */
[----:B------:R-:W-:Y:S01]  /*0e70*/  CS2R R96, SRZ ;  /* 0x0000000000607805 */ /* 0x000fe2000001ff00 */
[----:B------:R-:W-:Y:S01]  /*0e80*/  LEA R17, R66, R15, 0x3 ;  /* 0x0000000f42117211 */ /* 0x000fe200078e18ff */
[----:B------:R-:W-:Y:S01]  /*0e90*/  IMAD.HI R7, R6, 0x2, RZ ;  /* 0x0000000206077827 */ /* 0x000fe200078e02ff */
[----:B------:R-:W-:Y:S01]  /*0ea0*/  LOP3.LUT R12, R108, 0x7, RZ, 0xc0, !PT ;  /* 0x000000076c0c7812 */ /* 0x000fe200078ec0ff */
[----:B------:R-:W-:Y:S01]  /*0eb0*/  CS2R R98, SRZ ;  /* 0x0000000000627805 */ /* 0x000fe2000001ff00 */
[----:B------:R-:W-:Y:S01]  /*0ec0*/  SHF.L.U32 R215, R220, 0x4, RZ ;  /* 0x00000004dcd77819 */ /* 0x000fe200000006ff */
[----:B------:R-:W-:Y:S01]  /*0ed0*/  IMAD R5, R24, c[0x0][0x1b0], RZ ;  /* 0x00006c0018057a24 */ /* 0x000fe200078e02ff */
[----:B------:R-:W-:Y:S01]  /*0ee0*/  IADD3.X R21, R7, c[0x0][0x16c], R4, P0, P1 ;  /* 0x00005b0007157a10 */ /* 0x000fe200007e2404 */
[----:B------:R-:W-:Y:S01]  /*0ef0*/  IMAD R6, R3, c[0x0][0x1b4], RZ ;  /* 0x00006d0003067a24 */ /* 0x000fe200078e02ff */
[----:B------:R-:W-:Y:S01]  /*0f00*/  LEA R4, R66, R17, 0x3 ;  /* 0x0000001142047211 */ /* 0x000fe200078e18ff */
[----:B------:R-:W-:Y:S01]  /*0f10*/  IMAD.SHL.U32 R11, R219, 0x10, RZ ;  /* 0x00000010db0b7824 */ /* 0x000fe200078e00ff */
[C---:B------:R-:W-:Y:S01]  /*0f20*/  SHF.L.U32 R3, R5.reuse, 0x1, RZ ;  /* 0x0000000105037819 */ /* 0x040fe200000006ff */
[----:B------:R-:W-:Y:S01]  /*0f30*/  IMAD.SHL.U32 R8, R6, 0x2, RZ ;  /* 0x0000000206087824 */ /* 0x000fe200078e00ff */
[----:B------:R-:W-:Y:S01]  /*0f40*/  SHF.L.U32 R10, R12, 0x6, RZ ;  /* 0x000000060c0a7819 */ /* 0x000fe200000006ff */
[----:B------:R-:W-:Y:S01]  /*0f50*/  IMAD.HI R5, R5, 0x2, RZ ;  /* 0x0000000205057827 */ /* 0x000fe200078e02ff */
[----:B------:R-:W-:Y:S01]  /*0f60*/  MOV R117, c[0x0][0x1a4] ;  /* 0x0000690000757a02 */ /* 0x000fe20000000f00 */
[----:B------:R-:W-:Y:S01]  /*0f70*/  CS2R R78, SRZ ;  /* 0x00000000004e7805 */ /* 0x000fe2000001ff00 */
[----:B------:R-:W-:Y:S01]  /*0f80*/  IADD3 R72, P0, P1, R8, c[0x0][0x170], R3 ;  /* 0x00005c0008487a10 */ /* 0x000fe2000791e003 */
[----:B------:R-:W-:Y:S01]  /*0f90*/  IMAD R3, R66, 0x8, R4 ;  /* 0x0000000842037824 */ /* 0x000fe200078e0204 */
[----:B------:R-:W-:Y:S01]  /*0fa0*/  LOP3.LUT R22, R10, 0x30, R110, 0xf8, !PT ;  /* 0x000000300a167812 */ /* 0x000fe200078ef86e */
[----:B------:R-:W-:Y:S01]  /*0fb0*/  IMAD.HI R6, R6, 0x2, RZ ;  /* 0x0000000206067827 */ /* 0x000fe200078e02ff */
[-C--:B------:R-:W-:Y:S01]  /*0fc0*/  LEA R144, P2, R15, R72.reuse, 0x1 ;  /* 0x000000480f907211 */ /* 0x080fe200078408ff */
[----:B------:R-:W-:Y:S01]  /*0fd0*/  CS2R R80, SRZ ;  /* 0x0000000000507805 */ /* 0x000fe2000001ff00 */
[-C--:B------:R-:W-:Y:S01]  /*0fe0*/  LEA R142, P3, R17, R72.reuse, 0x1 ;  /* 0x00000048118e7211 */ /* 0x080fe200078608ff */
[----:B------:R-:W-:Y:S01]  /*0ff0*/  IMAD R7, R66, 0x8, R3 ;  /* 0x0000000842077824 */ /* 0x000fe200078e0203 */
[----:B------:R-:W-:Y:S01]  /*1000*/  IADD3.X R76, R6, c[0x0][0x174], R5, P0, P1 ;  /* 0x00005d00064c7a10 */ /* 0x000fe200007e2405 */
[----:B------:R-:W-:Y:S01]  /*1010*/  IMAD.IADD R216, R214, 0x1, R11 ;  /* 0x00000001d6d87824 */ /* 0x000fe200078e020b */
[----:B------:R-:W-:Y:S01]  /*1020*/  LEA R148, P0, R14, R72, 0x1 ;  /* 0x000000480e947211 */ /* 0x000fe200078008ff */
[----:B------:R-:W-:Y:S01]  /*1030*/  IMAD R8, R66, 0x8, R7 ;  /* 0x0000000842087824 */ /* 0x000fe200078e0207 */
[----:B------:R-:W-:Y:S01]  /*1040*/  LOP3.LUT R11, R108, 0x60, RZ, 0xc0, !PT ;  /* 0x000000606c0b7812 */ /* 0x000fe200078ec0ff */
[----:B------:R-:W-:Y:S01]  /*1050*/  IMAD.SHL.U32 R217, R223, 0x4, RZ ;  /* 0x00000004dfd97824 */ /* 0x000fe200078e00ff */
[----:B------:R-:W-:Y:S01]  /*1060*/  LEA.HI.X.SX32 R149, R14, R76, 0x1, P0 ;  /* 0x0000004c0e957211 */ /* 0x000fe200000f0eff */
[----:B------:R-:W-:Y:S01]  /*1070*/  IMAD.SHL.U32 R13, R221, 0x10, RZ ;  /* 0x00000010dd0d7824 */ /* 0x000fe200078e00ff */
[----:B------:R-:W-:Y:S01]  /*1080*/  LEA R18, R66, R8, 0x3 ;  /* 0x0000000842127211 */ /* 0x000fe200078e18ff */
[----:B------:R-:W-:Y:S01]  /*1090*/  IMAD R24, R11, 0x8, R12 ;  /* 0x000000080b187824 */ /* 0x000fe200078e020c */
[----:B------:R-:W-:Y:S01]  /*10a0*/  LEA R146, P1, R9, R72, 0x1 ;  /* 0x0000004809927211 */ /* 0x000fe200078208ff */
[----:B------:R-:W-:Y:S01]  /*10b0*/  IMAD.IADD R215, R214, 0x1, R215 ;  /* 0x00000001d6d77824 */ /* 0x000fe200078e02d7 */
[----:B------:R-:W-:Y:S01]  /*10c0*/  IADD3 R217, R217, R214, RZ ;  /* 0x000000d6d9d97210 */ /* 0x000fe20007ffe0ff */
[C---:B------:R-:W-:Y:S01]  /*10d0*/  IMAD R19, R66.reuse, 0x8, R18 ;  /* 0x0000000842137824 */ /* 0x040fe200078e0212 */
[-C--:B------:R-:W-:Y:S01]  /*10e0*/  LEA.HI.X.SX32 R147, R9, R76.reuse, 0x1, P1 ;  /* 0x0000004c09937211 */ /* 0x080fe200008f0eff */
[----:B------:R-:W-:Y:S01]  /*10f0*/  IMAD.SHL.U32 R218, R109, 0x2, RZ ;  /* 0x000000026dda7824 */ /* 0x000fe200078e00ff */
[----:B------:R-:W-:Y:S01]  /*1100*/  SHF.R.U32.HI R26, RZ, 0x1, R11 ;  /* 0x00000001ff1a7819 */ /* 0x000fe2000001160b */
[----:B------:R-:W-:Y:S01]  /*1110*/  IMAD R31, R66, 0x8, R19 ;  /* 0x00000008421f7824 */ /* 0x000fe200078e0213 */
[----:B------:R-:W-:Y:S01]  /*1120*/  LEA.HI.X.SX32 R145, R15, R76, 0x1, P2 ;  /* 0x0000004c0f917211 */ /* 0x000fe200010f0eff */
[----:B------:R-:W-:Y:S01]  /*1130*/  IMAD.IADD R214, R214, 0x1, R13 ;  /* 0x00000001d6d67824 */ /* 0x000fe200078e020d */
[----:B------:R-:W-:Y:S01]  /*1140*/  SHF.L.U32 R13, R108, 0x1, RZ ;  /* 0x000000016c0d7819 */ /* 0x000fe200000006ff */
[----:B------:R-:W-:Y:S01]  /*1150*/  IMAD R33, R66, 0x8, R31 ;  /* 0x0000000842217824 */ /* 0x000fe200078e021f */
[----:B------:R-:W-:Y:S01]  /*1160*/  LEA R74, P1, R3, R72, 0x1 ;  /* 0x00000048034a7211 */ /* 0x000fe200078208ff */
[----:B------:R-:W-:Y:S01]  /*1170*/  IMAD.SHL.U32 R24, R24, 0x10, RZ ;  /* 0x0000001018187824 */ /* 0x000fe200078e00ff */
[----:B------:R-:W-:Y:S01]  /*1180*/  LEA.HI R218, R11, R218, RZ, 0x1e ;  /* 0x000000da0bda7211 */ /* 0x000fe200078ff0ff */
[C---:B------:R-:W-:Y:S01]  /*1190*/  IMAD R153, R117.reuse, 0x12, RZ ;  /* 0x0000001275997824 */ /* 0x040fe200078e02ff */
[----:B------:R-:W-:Y:S01]  /*11a0*/  LEA R5, R66, R33, 0x3 ;  /* 0x0000002142057211 */ /* 0x000fe200078e18ff */
[----:B------:R-:W-:Y:S01]  /*11b0*/  IMAD R177, R117, 0x24, RZ ;  /* 0x0000002475b17824 */ /* 0x000fe200078e02ff */
[----:B------:R-:W-:Y:S01]  /*11c0*/  LOP3.LUT R25, R13, 0x30, R110, 0x48, !PT ;  /* 0x000000300d197812 */ /* 0x000fe200078e486e */
[----:B------:R-:W-:Y:S01]  /*11d0*/  IMAD R127, R117, 0x9, RZ ;  /* 0x00000009757f7824 */ /* 0x000fe200078e02ff */
[----:B------:R-:W-:Y:S01]  /*11e0*/  LOP3.LUT R11, R26, 0x30, R13, 0x78, !PT ;  /* 0x000000301a0b7812 */ /* 0x000fe200078e780d */
[----:B------:R-:W-:Y:S01]  /*11f0*/  IMAD R6, R66, 0x8, R5 ;  /* 0x0000000842067824 */ /* 0x000fe200078e0205 */
[----:B------:R-:W-:Y:S01]  /*1200*/  LOP3.LUT R23, R24, 0x30, R13, 0x78, !PT ;  /* 0x0000003018177812 */ /* 0x000fe200078e780d */
[----:B------:R-:W-:Y:S01]  /*1210*/  IMAD R24, R223, 0x4, R109 ;  /* 0x00000004df187824 */ /* 0x000fe200078e026d */
[----:B------:R-:W-:Y:S01]  /*1220*/  LOP3.LUT R22, R22, 0x10, R13, 0x78, !PT ;  /* 0x0000001016167812 */ /* 0x000fe200078e780d */
[C---:B------:R-:W-:Y:S01]  /*1230*/  IMAD R129, R117.reuse, 0xa, RZ ;  /* 0x0000000a75817824 */ /* 0x040fe200078e02ff */
[----:B------:R-:W-:Y:S01]  /*1240*/  LEA R14, R66, R6, 0x3 ;  /* 0x00000006420e7211 */ /* 0x000fe200078e18ff */
[----:B------:R-:W-:Y:S01]  /*1250*/  IMAD R12, R12, 0x200, R23 ;  /* 0x000002000c0c7824 */ /* 0x000fe200078e0217 */
[----:B------:R-:W-:Y:S01]  /*1260*/  LOP3.LUT R13, R108, 0x10, RZ, 0xc0, !PT ;  /* 0x000000106c0d7812 */ /* 0x000fe200078ec0ff */
[----:B------:R-:W-:Y:S01]  /*1270*/  IMAD R157, R117, 0x14, RZ ;  /* 0x00000014759d7824 */ /* 0x000fe200078e02ff */
[----:B------:R-:W-:Y:S01]  /*1280*/  LEA.HI.X.SX32 R75, R3, R76, 0x1, P1 ;  /* 0x0000004c034b7211 */ /* 0x000fe200008f0eff */
[----:B------:R-:W-:Y:S01]  /*1290*/  IMAD R9, R66, 0x8, R14 ;  /* 0x0000000842097824 */ /* 0x000fe200078e020e */
[-C--:B------:R-:W-:Y:S01]  /*12a0*/  LEA R140, P0, R4, R72.reuse, 0x1 ;  /* 0x00000048048c7211 */ /* 0x080fe200078008ff */
[----:B------:R-:W-:Y:S01]  /*12b0*/  IMAD R13, R13, 0x20, R22 ;  /* 0x000000200d0d7824 */ /* 0x000fe200078e0216 */
[----:B------:R-:W-:Y:S01]  /*12c0*/  LEA R22, P2, R7, R72, 0x1 ;  /* 0x0000004807167211 */ /* 0x000fe200078408ff */
[----:B------:R-:W-:Y:S01]  /*12d0*/  IMAD R15, R66, 0x8, R9 ;  /* 0x00000008420f7824 */ /* 0x000fe200078e0209 */
[-C--:B------:R-:W-:Y:S01]  /*12e0*/  LEA.HI.X.SX32 R141, R4, R76.reuse, 0x1, P0 ;  /* 0x0000004c048d7211 */ /* 0x080fe200000f0eff */
[----:B------:R-:W-:Y:S01]  /*12f0*/  IMAD R179, R117, 0x22, RZ ;  /* 0x0000002275b37824 */ /* 0x000fe200078e02ff */
[----:B------:R-:W-:Y:S01]  /*1300*/  LEA R25, R27, R25, 0x4 ;  /* 0x000000191b197211 */ /* 0x000fe200078e20ff */
[C---:B------:R-:W-:Y:S01]  /*1310*/  IMAD R175, R117.reuse, 0x26, RZ ;  /* 0x0000002675af7824 */ /* 0x040fe200078e02ff */
[----:B------:R-:W-:Y:S01]  /*1320*/  LEA R3, R66, R15, 0x3 ;  /* 0x0000000f42037211 */ /* 0x000fe200078e18ff */
[----:B------:R-:W-:Y:S01]  /*1330*/  IMAD R121, R117, 0x5, RZ ;  /* 0x0000000575797824 */ /* 0x000fe200078e02ff */
[----:B------:R-:W-:Y:S01]  /*1340*/  LEA R11, R24, R11, 0x2 ;  /* 0x0000000b180b7211 */ /* 0x000fe200078e10ff */
[----:B------:R-:W-:Y:S01]  /*1350*/  IMAD.IADD R10, R10, 0x1, R25 ;  /* 0x000000010a0a7824 */ /* 0x000fe200078e0219 */
[----:B------:R-:W-:Y:S01]  /*1360*/  LEA.HI.X.SX32 R23, R7, R76, 0x1, P2 ;  /* 0x0000004c07177211 */ /* 0x000fe200010f0eff */
[----:B------:R-:W-:Y:S01]  /*1370*/  IMAD R4, R66, 0x8, R3 ;  /* 0x0000000842047824 */ /* 0x000fe200078e0203 */
[-C--:B------:R-:W-:Y:S01]  /*1380*/  LEA R24, P0, R8, R72.reuse, 0x1 ;  /* 0x0000004808187211 */ /* 0x080fe200078008ff */
[----:B------:R-:W-:Y:S01]  /*1390*/  IMAD R161, R117, 0x16, RZ ;  /* 0x0000001675a17824 */ /* 0x000fe200078e02ff */
[----:B------:R-:W-:Y:S01]  /*13a0*/  LEA R28, P2, R19, R72, 0x1 ;  /* 0x00000048131c7211 */ /* 0x000fe200078408ff */
[----:B------:R-:W-:Y:S01]  /*13b0*/  IMAD R7, R66, 0x8, R4 ;  /* 0x0000000842077824 */ /* 0x000fe200078e0204 */
[-C--:B------:R-:W-:Y:S01]  /*13c0*/  LEA.HI.X.SX32 R25, R8, R76.reuse, 0x1, P0 ;  /* 0x0000004c08197211 */ /* 0x080fe200000f0eff */
[----:B------:R-:W-:Y:S01]  /*13d0*/  IMAD R167, R117, 0x2e, RZ ;  /* 0x0000002e75a77824 */ /* 0x000fe200078e02ff */
[----:B------:R-:W-:Y:S01]  /*13e0*/  LEA.HI.X.SX32 R29, R19, R76, 0x1, P2 ;  /* 0x0000004c131d7211 */ /* 0x000fe200010f0eff */
[----:B------:R-:W-:Y:S01]  /*13f0*/  IMAD R151, R117, 0x11, RZ ;  /* 0x0000001175977824 */ /* 0x000fe200078e02ff */
[-C--:B------:R-:W-:Y:S01]  /*1400*/  LEA R34, P2, R5, R72.reuse, 0x1 ;  /* 0x0000004805227211 */ /* 0x080fe200078408ff */
[C---:B------:R-:W-:Y:S01]  /*1410*/  IMAD R155, R117.reuse, 0x13, RZ ;  /* 0x00000013759b7824 */ /* 0x040fe200078e02ff */
[----:B------:R-:W-:Y:S01]  /*1420*/  LEA R8, R66, R7, 0x3 ;  /* 0x0000000742087211 */ /* 0x000fe200078e18ff */
[C---:B------:R-:W-:Y:S01]  /*1430*/  IMAD R171, R117.reuse, 0x2a, RZ ;  /* 0x0000002a75ab7824 */ /* 0x040fe200078e02ff */
[-C--:B------:R-:W-:Y:S01]  /*1440*/  LEA R26, P1, R18, R72.reuse, 0x1 ;  /* 0x00000048121a7211 */ /* 0x080fe200078208ff */
[----:B------:R-:W-:Y:S01]  /*1450*/  IMAD R131, R117, 0xb, RZ ;  /* 0x0000000b75837824 */ /* 0x000fe200078e02ff */
[----:B------:R-:W-:Y:S01]  /*1460*/  LEA R30, P0, R31, R72, 0x1 ;  /* 0x000000481f1e7211 */ /* 0x000fe200078008ff */
[----:B------:R-:W-:Y:S01]  /*1470*/  IMAD R169, R117, 0x2c, RZ ;  /* 0x0000002c75a97824 */ /* 0x000fe200078e02ff */
[-C--:B------:R-:W-:Y:S01]  /*1480*/  LEA.HI.X.SX32 R35, R5, R76.reuse, 0x1, P2 ;  /* 0x0000004c05237211 */ /* 0x080fe200010f0eff */
[----:B------:R-:W-:Y:S01]  /*1490*/  IMAD R5, R66, 0x8, R8 ;  /* 0x0000000842057824 */ /* 0x000fe200078e0208 */
[-C--:B------:R-:W-:Y:S01]  /*14a0*/  LEA.HI.X.SX32 R27, R18, R76.reuse, 0x1, P1 ;  /* 0x0000004c121b7211 */ /* 0x080fe200008f0eff */
[----:B------:R-:W-:Y:S01]  /*14b0*/  IMAD R163, R117, 0x17, RZ ;  /* 0x0000001775a37824 */ /* 0x000fe200078e02ff */
[----:B------:R-:W-:Y:S01]  /*14c0*/  LEA.HI.X.SX32 R143, R17, R76, 0x1, P3 ;  /* 0x0000004c118f7211 */ /* 0x000fe200018f0eff */
[----:B------:R-:W-:Y:S01]  /*14d0*/  IMAD R17, R66, 0x8, R5 ;  /* 0x0000000842117824 */ /* 0x000fe200078e0205 */
[----:B------:R-:W-:Y:S01]  /*14e0*/  LEA R32, P1, R33, R72, 0x1 ;  /* 0x0000004821207211 */ /* 0x000fe200078208ff */
[----:B------:R-:W-:Y:S01]  /*14f0*/  IMAD R123, R117, 0x6, RZ ;  /* 0x00000006757b7824 */ /* 0x000fe200078e02ff */
[----:B------:R-:W-:Y:S01]  /*1500*/  LEA.HI.X.SX32 R31, R31, R76, 0x1, P0 ;  /* 0x0000004c1f1f7211 */ /* 0x000fe200000f0eff */
[C---:B------:R-:W-:Y:S01]  /*1510*/  IMAD R165, R117.reuse, 0x18, RZ ;  /* 0x0000001875a57824 */ /* 0x040fe200078e02ff */
[----:B------:R-:W-:Y:S01]  /*1520*/  LEA R36, P0, R6, R72, 0x1 ;  /* 0x0000004806247211 */ /* 0x000fe200078008ff */
[----:B------:R-:W-:Y:S01]  /*1530*/  IMAD R159, R117, 0x15, RZ ;  /* 0x00000015759f7824 */ /* 0x000fe200078e02ff */
[----:B------:R-:W-:Y:S01]  /*1540*/  LEA.HI.X.SX32 R33, R33, R76, 0x1, P1 ;  /* 0x0000004c21217211 */ /* 0x000fe200008f0eff */
[C---:B------:R-:W-:Y:S01]  /*1550*/  IMAD R173, R117.reuse, 0x28, RZ ;  /* 0x0000002875ad7824 */ /* 0x040fe200078e02ff */
[----:B------:R-:W-:Y:S01]  /*1560*/  LEA R38, P1, R14, R72, 0x1 ;  /* 0x000000480e267211 */ /* 0x000fe200078208ff */
[C---:B------:R-:W-:Y:S01]  /*1570*/  IMAD R191, R117.reuse, 0x32, RZ ;  /* 0x0000003275bf7824 */ /* 0x040fe200078e02ff */
[----:B------:R-:W-:Y:S01]  /*1580*/  LEA.HI.X.SX32 R37, R6, R76, 0x1, P0 ;  /* 0x0000004c06257211 */ /* 0x000fe200000f0eff */
[----:B------:R-:W-:Y:S01]  /*1590*/  IMAD R119, R117, 0x3, RZ ;  /* 0x0000000375777824 */ /* 0x000fe200078e02ff */
[----:B------:R-:W-:Y:S01]  /*15a0*/  LEA R40, P2, R9, R72, 0x1 ;  /* 0x0000004809287211 */ /* 0x000fe200078408ff */
[C---:B------:R-:W-:Y:S01]  /*15b0*/  IMAD R133, R117.reuse, 0xc, RZ ;  /* 0x0000000c75857824 */ /* 0x040fe200078e02ff */
[----:B------:R-:W-:Y:S01]  /*15c0*/  LEA R6, R66, R17, 0x3 ;  /* 0x0000001142067211 */ /* 0x000fe200078e18ff */
[C---:B------:R-:W-:Y:S01]  /*15d0*/  IMAD R183, R117.reuse, 0x1a, RZ ;  /* 0x0000001a75b77824 */ /* 0x040fe200078e02ff */
[-C--:B------:R-:W-:Y:S01]  /*15e0*/  LEA.HI.X.SX32 R39, R14, R76.reuse, 0x1, P1 ;  /* 0x0000004c0e277211 */ /* 0x080fe200008f0eff */
[----:B------:R-:W-:Y:S01]  /*15f0*/  IMAD R201, R117, 0x34, RZ ;  /* 0x0000003475c97824 */ /* 0x000fe200078e02ff */
[----:B------:R-:W-:Y:S01]  /*1600*/  LEA.HI.X.SX32 R41, R9, R76, 0x1, P2 ;  /* 0x0000004c09297211 */ /* 0x000fe200010f0eff */
[----:B------:R-:W-:Y:S01]  /*1610*/  IMAD R9, R66, 0x8, R6 ;  /* 0x0000000842097824 */ /* 0x000fe200078e0206 */
[-C--:B------:R-:W-:Y:S01]  /*1620*/  LEA R44, P1, R3, R72.reuse, 0x1 ;  /* 0x00000048032c7211 */ /* 0x080fe200078208ff */
[C---:B------:R-:W-:Y:S01]  /*1630*/  IMAD R187, R117.reuse, 0x30, RZ ;  /* 0x0000003075bb7824 */ /* 0x040fe200078e02ff */
[----:B------:R-:W-:Y:S01]  /*1640*/  LEA R46, P2, R4, R72, 0x1 ;  /* 0x00000048042e7211 */ /* 0x000fe200078408ff */
[----:B------:R-:W-:Y:S01]  /*1650*/  IMAD R135, R117, 0xd, RZ ;  /* 0x0000000d75877824 */ /* 0x000fe200078e02ff */
[----:B------:R-:W-:Y:S01]  /*1660*/  LEA.HI.X.SX32 R45, R3, R76, 0x1, P1 ;  /* 0x0000004c032d7211 */ /* 0x000fe200008f0eff */
[----:B------:R-:W-:Y:S01]  /*1670*/  IMAD R3, R66, 0x8, R9 ;  /* 0x0000000842037824 */ /* 0x000fe200078e0209 */
[----:B------:R-:W-:Y:S01]  /*1680*/  LEA R42, P0, R15, R72, 0x1 ;  /* 0x000000480f2a7211 */ /* 0x000fe200078008ff */
[C---:B------:R-:W-:Y:S01]  /*1690*/  IMAD R211, R117.reuse, 0x36, RZ ;  /* 0x0000003675d37824 */ /* 0x040fe200078e02ff */
[----:B------:R-:W-:Y:S01]  /*16a0*/  LEA.HI.X.SX32 R47, R4, R76, 0x1, P2 ;  /* 0x0000004c042f7211 */ /* 0x000fe200010f0eff */
[----:B------:R-:W-:Y:S01]  /*16b0*/  IMAD R137, R117, 0xe, RZ ;  /* 0x0000000e75897824 */ /* 0x000fe200078e02ff */
[----:B------:R-:W-:Y:S01]  /*16c0*/  LEA R52, P2, R5, R72, 0x1 ;  /* 0x0000004805347211 */ /* 0x000fe200078408ff */
[C---:B------:R-:W-:Y:S01]  /*16d0*/  IMAD R189, R117.reuse, 0x1c, RZ ;  /* 0x0000001c75bd7824 */ /* 0x040fe200078e02ff */
[----:B------:R-:W-:Y:S01]  /*16e0*/  LEA R4, R66, R3, 0x3 ;  /* 0x0000000342047211 */ /* 0x000fe200078e18ff */
[----:B------:R-:W-:Y:S01]  /*16f0*/  IMAD R185, R117, 0x1b, RZ ;  /* 0x0000001b75b97824 */ /* 0x000fe200078e02ff */
[----:B------:R-:W-:Y:S01]  /*1700*/  LEA.HI.X.SX32 R43, R15, R76, 0x1, P0 ;  /* 0x0000004c0f2b7211 */ /* 0x000fe200000f0eff */
[----:B------:R-:W-:Y:S01]  /*1710*/  IMAD R181, R117, 0x19, RZ ;  /* 0x0000001975b57824 */ /* 0x000fe200078e02ff */
[-C--:B------:R-:W-:Y:S01]  /*1720*/  LEA R48, P0, R7, R72.reuse, 0x1 ;  /* 0x0000004807307211 */ /* 0x080fe200078008ff */
[C---:B------:R-:W-:Y:S01]  /*1730*/  IMAD R125, R117.reuse, 0x7, RZ ;  /* 0x00000007757d7824 */ /* 0x040fe200078e02ff */
[----:B------:R-:W-:Y:S01]  /*1740*/  LEA R50, P1, R8, R72, 0x1 ;  /* 0x0000004808327211 */ /* 0x000fe200078208ff */
[----:B------:R-:W-:Y:S01]  /*1750*/  IMAD R213, R117, 0x38, RZ ;  /* 0x0000003875d57824 */ /* 0x000fe200078e02ff */
[-C--:B------:R-:W-:Y:S01]  /*1760*/  LEA.HI.X.SX32 R53, R5, R76.reuse, 0x1, P2 ;  /* 0x0000004c05357211 */ /* 0x080fe200010f0eff */
[----:B------:R-:W-:Y:S01]  /*1770*/  IMAD R5, R66, 0x8, R4 ;  /* 0x0000000842057824 */ /* 0x000fe200078e0204 */
[-C--:B------:R-:W-:Y:S01]  /*1780*/  LEA.HI.X.SX32 R49, R7, R76.reuse, 0x1, P0 ;  /* 0x0000004c07317211 */ /* 0x080fe200000f0eff */
[C---:B------:R-:W-:Y:S01]  /*1790*/  IMAD R239, R117.reuse, 0x3a, RZ ;  /* 0x0000003a75ef7824 */ /* 0x040fe200078e02ff */
[----:B------:R-:W-:Y:S01]  /*17a0*/  LEA.HI.X.SX32 R51, R8, R76, 0x1, P1 ;  /* 0x0000004c08337211 */ /* 0x000fe200008f0eff */
[----:B------:R-:W-:Y:S01]  /*17b0*/  IMAD R7, R66, 0x8, R5 ;  /* 0x0000000842077824 */ /* 0x000fe200078e0205 */
[CC--:B------:R-:W-:Y:S01]  /*17c0*/  LEA R56, P1, R6.reuse, R72.reuse, 0x1 ;  /* 0x0000004806387211 */ /* 0x0c0fe200078208ff */
[----:B------:R-:W-:Y:S01]  /*17d0*/  IMAD R207, R117, 0x1e, RZ ;  /* 0x0000001e75cf7824 */ /* 0x000fe200078e02ff */
[----:B------:R-:W-:Y:S01]  /*17e0*/  LEA R54, P0, R17, R72, 0x1 ;  /* 0x0000004811367211 */ /* 0x000fe200078008ff */
[C---:B------:R-:W-:Y:S01]  /*17f0*/  IMAD R152, R117.reuse, 0x3c, RZ ;  /* 0x0000003c75987824 */ /* 0x040fe200078e02ff */
[----:B------:R-:W-:Y:S01]  /*1800*/  LEA.HI.X.SX32 R57, R6, R76, 0x1, P1 ;  /* 0x0000004c06397211 */ /* 0x000fe200008f0eff */
[C---:B------:R-:W-:Y:S01]  /*1810*/  IMAD R199, R117.reuse, 0x1d, RZ ;  /* 0x0000001d75c77824 */ /* 0x040fe200078e02ff */
[C---:B------:R-:W-:Y:S01]  /*1820*/  LEA R6, R66.reuse, R7, 0x3 ;  /* 0x0000000742067211 */ /* 0x040fe200078e18ff */
[----:B------:R-:W-:Y:S01]  /*1830*/  IMAD R139, R117, 0xf, RZ ;  /* 0x0000000f758b7824 */ /* 0x000fe200078e02ff */
[----:B------:R-:W-:Y:S01]  /*1840*/  LEA R58, P2, R9, R72, 0x1 ;  /* 0x00000048093a7211 */ /* 0x000fe200078408ff */
[----:B------:R-:W-:Y:S01]  /*1850*/  IMAD R150, R117, 0x3e, RZ ;  /* 0x0000003e75967824 */ /* 0x000fe200078e02ff */
[----:B------:R-:W-:Y:S01]  /*1860*/  LEA.HI.X.SX32 R55, R17, R76, 0x1, P0 ;  /* 0x0000004c11377211 */ /* 0x000fe200000f0eff */
[----:B------:R-:W-:Y:S01]  /*1870*/  IMAD R8, R66, 0x8, R6 ;  /* 0x0000000842087824 */ /* 0x000fe200078e0206 */
[----:B------:R-:W-:Y:S01]  /*1880*/  LEA R60, P0, R3, R72, 0x1 ;  /* 0x00000048033c7211 */ /* 0x000fe200078008ff */
[----:B------:R-:W-:Y:S01]  /*1890*/  IMAD.SHL.U32 R17, R108, 0x40, RZ ;  /* 0x000000406c117824 */ /* 0x000fe200078e00ff */
[----:B------:R-:W-:Y:S01]  /*18a0*/  LEA.HI.X.SX32 R59, R9, R76, 0x1, P2 ;  /* 0x0000004c093b7211 */ /* 0x000fe200010f0eff */
[C---:B------:R-:W-:Y:S01]  /*18b0*/  IMAD.SHL.U32 R113, R117.reuse, 0x10, RZ ;  /* 0x0000001075717824 */ /* 0x040fe200078e00ff */
[-C--:B------:R-:W-:Y:S01]  /*18c0*/  LEA R62, P1, R4, R72.reuse, 0x1 ;  /* 0x00000048043e7211 */ /* 0x080fe200078208ff */
[----:B------:R-:W-:Y:S01]  /*18d0*/  IMAD R115, R117, 0x1f, RZ ;  /* 0x0000001f75737824 */ /* 0x000fe200078e02ff */
[----:B------:R-:W-:Y:S01]  /*18e0*/  LEA R64, P2, R5, R72, 0x1 ;  /* 0x0000004805407211 */ /* 0x000fe200078408ff */
[----:B------:R-:W-:Y:S01]  /*18f0*/  CS2R R14, SRZ ;  /* 0x00000000000e7805 */ /* 0x000fe2000001ff00 */
[-C--:B------:R-:W-:Y:S01]  /*1900*/  LEA.HI.X.SX32 R61, R3, R76.reuse, 0x1, P0 ;  /* 0x0000004c033d7211 */ /* 0x080fe200000f0eff */
[----:B------:R-:W-:Y:S01]  /*1910*/  IMAD R3, R66, 0x8, R8 ;  /* 0x0000000842037824 */ /* 0x000fe200078e0208 */
[-C--:B------:R-:W-:Y:S01]  /*1920*/  LEA.HI.X.SX32 R63, R4, R76.reuse, 0x1, P1 ;  /* 0x0000004c043f7211 */ /* 0x080fe200008f0eff */
[----:B------:R-:W-:Y:S01]  /*1930*/  IMAD.MOV.U32 R4, RZ, RZ, -0x800000 ;  /* 0xff800000ff047424 */ /* 0x000fe200078e00ff */
[----:B------:R-:W-:Y:S01]  /*1940*/  LEA.HI.X.SX32 R65, R5, R76, 0x1, P2 ;  /* 0x0000004c05417211 */ /* 0x000fe200010f0eff */
[----:B------:R-:W-:Y:S01]  /*1950*/  IMAD.MOV.U32 R9, RZ, RZ, 0x3f800000 ;  /* 0x3f800000ff097424 */ /* 0x000fe200078e00ff */
[-C--:B------:R-:W-:Y:S01]  /*1960*/  LEA R66, P0, R7, R72.reuse, 0x1 ;  /* 0x0000004807427211 */ /* 0x080fe200078008ff */
[----:B------:R-:W-:Y:S01]  /*1970*/  CS2R R82, SRZ ;  /* 0x0000000000527805 */ /* 0x000fe2000001ff00 */
[-C--:B------:R-:W-:Y:S01]  /*1980*/  LEA R68, P1, R6, R72.reuse, 0x1 ;  /* 0x0000004806447211 */ /* 0x080fe200078208ff */
[----:B------:R-:W-:Y:S01]  /*1990*/  CS2R R100, SRZ ;  /* 0x0000000000647805 */ /* 0x000fe2000001ff00 */
[CC--:B------:R-:W-:Y:S01]  /*19a0*/  LEA R70, P2, R8.reuse, R72.reuse, 0x1 ;  /* 0x0000004808467211 */ /* 0x0c0fe200078408ff */
[----:B------:R-:W-:Y:S01]  /*19b0*/  CS2R R102, SRZ ;  /* 0x0000000000667805 */ /* 0x000fe2000001ff00 */
[----:B------:R-:W-:Y:S01]  /*19c0*/  LEA R72, P3, R3, R72, 0x1 ;  /* 0x0000004803487211 */ /* 0x000fe200078608ff */
[----:B------:R-:W-:Y:S01]  /*19d0*/  CS2R R84, SRZ ;  /* 0x0000000000547805 */ /* 0x000fe2000001ff00 */
[----:B------:R-:W-:Y:S01]  /*19e0*/  IADD3 R176, P4, R177, R20, RZ ;  /* 0x00000014b1b07210 */ /* 0x000fe20007f9e0ff */
[----:B------:R-:W-:Y:S01]  /*19f0*/  CS2R R86, SRZ ;  /* 0x0000000000567805 */ /* 0x000fe2000001ff00 */
[----:B------:R-:W-:Y:S01]  /*1a00*/  LEA.HI.X.SX32 R73, R3, R76, 0x1, P3 ;  /* 0x0000004c03497211 */ /* 0x000fe200018f0eff */
[----:B------:R-:W-:Y:S01]  /*1a10*/  IMAD.MOV.U32 R3, RZ, RZ, 0x3f800000 ;  /* 0x3f800000ff037424 */ /* 0x000fe200078e00ff */
[CC--:B------:R-:W-:Y:S01]  /*1a20*/  IADD3 R196, P3, R153.reuse, R20.reuse, RZ ;  /* 0x0000001499c47210 */ /* 0x0c0fe20007f7e0ff */
[----:B------:R-:W-:Y:S01]  /*1a30*/  CS2R R88, SRZ ;  /* 0x0000000000587805 */ /* 0x000fe2000001ff00 */
[-C--:B------:R-:W-:Y:S01]  /*1a40*/  LEA.HI.X.SX32 R177, R153, R21.reuse, 0x1, P4 ;  /* 0x0000001599b17211 */ /* 0x080fe200020f0eff */
[----:B------:R-:W-:Y:S01]  /*1a50*/  CS2R R90, SRZ ;  /* 0x00000000005a7805 */ /* 0x000fe2000001ff00 */
[-C--:B------:R-:W-:Y:S01]  /*1a60*/  LEA.HI.X.SX32 R197, R127, R21.reuse, 0x1, P3 ;  /* 0x000000157fc57211 */ /* 0x080fe200018f0eff */
[----:B------:R-:W-:Y:S01]  /*1a70*/  CS2R R104, SRZ ;  /* 0x0000000000687805 */ /* 0x000fe2000001ff00 */
[-C--:B------:R-:W-:Y:S01]  /*1a80*/  IADD3 R204, P3, R129, R20.reuse, RZ ;  /* 0x0000001481cc7210 */ /* 0x080fe20007f7e0ff */
[----:B------:R-:W-:Y:S01]  /*1a90*/  CS2R R106, SRZ ;  /* 0x00000000006a7805 */ /* 0x000fe2000001ff00 */
[----:B------:R-:W-:Y:S01]  /*1aa0*/  IADD3 R194, P4, R157, R20, RZ ;  /* 0x000000149dc27210 */ /* 0x000fe20007f9e0ff */
[----:B------:R-:W-:Y:S01]  /*1ab0*/  CS2R R92, SRZ ;  /* 0x00000000005c7805 */ /* 0x000fe2000001ff00 */
[----:B------:R-:W-:Y:S01]  /*1ac0*/  LEA.HI.X.SX32 R71, R8, R76, 0x1, P2 ;  /* 0x0000004c08477211 */ /* 0x000fe200010f0eff */
[----:B------:R-:W-:Y:S01]  /*1ad0*/  IMAD.MOV.U32 R8, RZ, RZ, 0x3f800000 ;  /* 0x3f800000ff087424 */ /* 0x000fe200078e00ff */
[-C--:B------:R-:W-:Y:S01]  /*1ae0*/  IADD3 R178, P2, R179, R20.reuse, RZ ;  /* 0x00000014b3b27210 */ /* 0x080fe20007f5e0ff */
[----:B------:R-:W-:Y:S01]  /*1af0*/  CS2R R94, SRZ ;  /* 0x00000000005e7805 */ /* 0x000fe2000001ff00 */
[-C--:B------:R-:W-:Y:S01]  /*1b00*/  IADD3 R174, P5, R175, R20.reuse, RZ ;  /* 0x00000014afae7210 */ /* 0x080fe20007fbe0ff */
[C---:B------:R-:W-:Y:S01]  /*1b10*/  IMAD.IADD R235, R16.reuse, 0x1, R221 ;  /* 0x0000000110eb7824 */ /* 0x040fe200078e02dd */
[-C--:B------:R-:W-:Y:S01]  /*1b20*/  LEA.HI.X.SX32 R205, R121, R21.reuse, 0x1, P3 ;  /* 0x0000001579cd7211 */ /* 0x080fe200018f0eff */
[----:B------:R-:W-:Y:S01]  /*1b30*/  IMAD.IADD R233, R16, 0x1, R220 ;  /* 0x0000000110e97824 */ /* 0x000fe200078e02dc */
[----:B------:R-:W-:Y:S01]  /*1b40*/  LEA.HI.X.SX32 R195, R129, R21, 0x1, P4 ;  /* 0x0000001581c37211 */ /* 0x000fe200020f0eff */
[----:B------:R-:W-:Y:S01]  /*1b50*/  UMOV UR4, URZ ;  /* 0x0000003f00047c82 */ /* 0x000fe20008000000 */
[-C--:B------:R-:W-:Y:S01]  /*1b60*/  IADD3 R166, P3, R167, R20.reuse, RZ ;  /* 0x00000014a7a67210 */ /* 0x080fe20007f7e0ff */
[----:B------:R-:W-:Y:S01]  /*1b70*/  UMOV UR5, URZ ;  /* 0x0000003f00057c82 */ /* 0x000fe20008000000 */
[----:B------:R-:W-:-:S02]  /*1b80*/  IADD3 R192, P4, R161, R20, RZ ;  /* 0x00000014a1c07210 */ /* 0x000fc40007f9e0ff */
[-C--:B------:R-:W-:Y:S02]  /*1b90*/  LEA.HI.X.SX32 R179, R151, R21.reuse, 0x1, P2 ;  /* 0x0000001597b37211 */ /* 0x080fe400010f0eff */
[-C--:B------:R-:W-:Y:S02]  /*1ba0*/  IADD3 R170, P2, R171, R20.reuse, RZ ;  /* 0x00000014abaa7210 */ /* 0x080fe40007f5e0ff */
[-C--:B------:R-:W-:Y:S02]  /*1bb0*/  LEA.HI.X.SX32 R175, R155, R21.reuse, 0x1, P5 ;  /* 0x000000159baf7211 */ /* 0x080fe400028f0eff */
[----:B------:R-:W-:Y:S02]  /*1bc0*/  IADD3 R168, P5, R169, R20, RZ ;  /* 0x00000014a9a87210 */ /* 0x000fe40007fbe0ff */
[-C--:B------:R-:W-:Y:S02]  /*1bd0*/  LEA.HI.X.SX32 R193, R131, R21.reuse, 0x1, P4 ;  /* 0x0000001583c17211 */ /* 0x080fe400020f0eff */
[----:B------:R-:W-:-:S02]  /*1be0*/  LEA.HI.X.SX32 R167, R163, R21, 0x1, P3 ;  /* 0x00000015a3a77211 */ /* 0x000fc400018f0eff */
[-C--:B------:R-:W-:Y:S02]  /*1bf0*/  IADD3 R208, P4, R123, R20.reuse, RZ ;  /* 0x000000147bd07210 */ /* 0x080fe40007f9e0ff */
[----:B------:R-:W-:Y:S02]  /*1c00*/  IADD3 R190, P3, R165, R20, RZ ;  /* 0x00000014a5be7210 */ /* 0x000fe40007f7e0ff */
[----:B------:R-:W-:Y:S01]  /*1c10*/  LEA.HI.X.SX32 R69, R6, R76, 0x1, P1 ;  /* 0x0000004c06457211 */ /* 0x000fe200008f0eff */
[----:B------:R-:W-:Y:S01]  /*1c20*/  IMAD.MOV.U32 R6, RZ, RZ, -0x800000 ;  /* 0xff800000ff067424 */ /* 0x000fe200078e00ff */
[----:B------:R-:W-:Y:S02]  /*1c30*/  LEA.HI.X.SX32 R171, R159, R21, 0x1, P2 ;  /* 0x000000159fab7211 */ /* 0x000fe400010f0eff */
[-C--:B------:R-:W-:Y:S02]  /*1c40*/  IADD3 R172, P1, R173, R20.reuse, RZ ;  /* 0x00000014adac7210 */ /* 0x080fe40007f3e0ff */
[----:B------:R-:W-:-:S02]  /*1c50*/  IADD3 R162, P2, R191, R20, RZ ;  /* 0x00000014bfa27210 */ /* 0x000fc40007f5e0ff */
[-C--:B------:R-:W-:Y:S02]  /*1c60*/  LEA.HI.X.SX32 R169, R161, R21.reuse, 0x1, P5 ;  /* 0x00000015a1a97211 */ /* 0x080fe400028f0eff */
[-C--:B------:R-:W-:Y:S02]  /*1c70*/  IADD3 R202, P5, R133, R20.reuse, RZ ;  /* 0x0000001485ca7210 */ /* 0x080fe40007fbe0ff */
[-C--:B------:R-:W-:Y:S02]  /*1c80*/  LEA.HI.X.SX32 R209, R119, R21.reuse, 0x1, P4 ;  /* 0x0000001577d17211 */ /* 0x080fe400020f0eff */
[----:B------:R-:W-:Y:S02]  /*1c90*/  LEA.HI.X.SX32 R191, R133, R21, 0x1, P3 ;  /* 0x0000001585bf7211 */ /* 0x000fe400018f0eff */
[-C--:B------:R-:W-:Y:S02]  /*1ca0*/  IADD3 R160, P4, R201, R20.reuse, RZ ;  /* 0x00000014c9a07210 */ /* 0x080fe40007f9e0ff */
[----:B------:R-:W-:-:S02]  /*1cb0*/  IADD3 R186, P3, R183, R20, RZ ;  /* 0x00000014b7ba7210 */ /* 0x000fc40007f7e0ff */
[-C--:B------:R-:W-:Y:S02]  /*1cc0*/  LEA.HI.X.SX32 R173, R157, R21.reuse, 0x1, P1 ;  /* 0x000000159dad7211 */ /* 0x080fe400008f0eff */
[-C--:B------:R-:W-:Y:S02]  /*1cd0*/  IADD3 R164, P1, R187, R20.reuse, RZ ;  /* 0x00000014bba47210 */ /* 0x080fe40007f3e0ff */
[-C--:B------:R-:W-:Y:S02]  /*1ce0*/  LEA.HI.X.SX32 R203, R123, R21.reuse, 0x1, P5 ;  /* 0x000000157bcb7211 */ /* 0x080fe400028f0eff */
[----:B------:R-:W-:Y:S01]  /*1cf0*/  LOP3.LUT R18, R17, 0x3c0, RZ, 0xc0, !PT ;  /* 0x000003c011127812 */ /* 0x000fe200078ec0ff */
[----:B------:R-:W-:Y:S01]  /*1d00*/  IMAD.SHL.U32 R17, R117, 0x2, RZ ;  /* 0x0000000275117824 */ /* 0x000fe200078e00ff */
[----:B------:R-:W-:Y:S02]  /*1d10*/  IADD3 R158, P5, R211, R20, RZ ;  /* 0x00000014d39e7210 */ /* 0x000fe40007fbe0ff */
[----:B------:R-:W-:-:S02]  /*1d20*/  LEA.HI.X.SX32 R187, R135, R21, 0x1, P3 ;  /* 0x0000001587bb7211 */ /* 0x000fc400018f0eff */
[-C--:B------:R-:W-:Y:S02]  /*1d30*/  LEA.HI.X.SX32 R161, R183, R21.reuse, 0x1, P4 ;  /* 0x00000015b7a17211 */ /* 0x080fe400020f0eff */
[-C--:B------:R-:W-:Y:S02]  /*1d40*/  IADD3 R200, P3, R137, R20.reuse, RZ ;  /* 0x0000001489c87210 */ /* 0x080fe40007f7e0ff */
[----:B------:R-:W-:Y:S02]  /*1d50*/  IADD3 R184, P4, R189, R20, RZ ;  /* 0x00000014bdb87210 */ /* 0x000fe40007f9e0ff */
[-C--:B------:R-:W-:Y:S02]  /*1d60*/  LEA.HI.X.SX32 R159, R185, R21.reuse, 0x1, P5 ;  /* 0x00000015b99f7211 */ /* 0x080fe400028f0eff */
[-C--:B------:R-:W-:Y:S02]  /*1d70*/  LEA.HI.X.SX32 R165, R165, R21.reuse, 0x1, P1 ;  /* 0x00000015a5a57211 */ /* 0x080fe400008f0eff */
[----:B------:R-:W-:-:S02]  /*1d80*/  LEA.HI.X.SX32 R163, R181, R21, 0x1, P2 ;  /* 0x00000015b5a37211 */ /* 0x000fc400010f0eff */
[-C--:B------:R-:W-:Y:S02]  /*1d90*/  LEA.HI.X.SX32 R201, R125, R21.reuse, 0x1, P3 ;  /* 0x000000157dc97211 */ /* 0x080fe400018f0eff */
[----:B------:R-:W-:Y:S02]  /*1da0*/  LEA.HI.X.SX32 R185, R137, R21, 0x1, P4 ;  /* 0x0000001589b97211 */ /* 0x000fe400020f0eff */
[-C--:B------:R-:W-:Y:S02]  /*1db0*/  IADD3 R156, P1, R213, R20.reuse, RZ ;  /* 0x00000014d59c7210 */ /* 0x080fe40007f3e0ff */
[-C--:B------:R-:W-:Y:S02]  /*1dc0*/  IADD3 R154, P2, R239, R20.reuse, RZ ;  /* 0x00000014ef9a7210 */ /* 0x080fe40007f5e0ff */
[-C--:B------:R-:W-:Y:S02]  /*1dd0*/  IADD3 R152, P5, R152, R20.reuse, RZ ;  /* 0x0000001498987210 */ /* 0x080fe40007fbe0ff */
[----:B------:R-:W-:-:S02]  /*1de0*/  IADD3 R182, P3, R207, R20, RZ ;  /* 0x00000014cfb67210 */ /* 0x000fc40007f7e0ff */
[----:B------:R-:W-:Y:S02]  /*1df0*/  IADD3 R212, P4, R17, R20, RZ ;  /* 0x0000001411d47210 */ /* 0x000fe40007f9e0ff */
[----:B------:R-:W-:Y:S02]  /*1e00*/  LOP3.LUT R18, R18, 0x30, R110, 0xf8, !PT ;  /* 0x0000003012127812 */ /* 0x000fe400078ef86e */
[----:B------:R-:W-:Y:S02]  /*1e10*/  LEA.HI.X.SX32 R67, R7, R76, 0x1, P0 ;  /* 0x0000004c07437211 */ /* 0x000fe400000f0eff */
[----:B------:R-:W-:Y:S01]  /*1e20*/  ISETP.NE.U32.AND P0, PT, R109, RZ, PT ;  /* 0x000000ff6d00720c */ /* 0x000fe20003f05070 */
[----:B------:R-:W-:Y:S01]  /*1e30*/  IMAD.SHL.U32 R109, R117, 0x4, RZ ;  /* 0x00000004756d7824 */ /* 0x000fe200078e00ff */
[-C--:B------:R-:W-:Y:S01]  /*1e40*/  LEA.HI.X.SX32 R157, R189, R21.reuse, 0x1, P1 ;  /* 0x00000015bd9d7211 */ /* 0x080fe200008f0eff */
[----:B------:R-:W-:Y:S01]  /*1e50*/  CS2R R76, SRZ ;  /* 0x00000000004c7805 */ /* 0x000fe2000001ff00 */
[----:B------:R-:W-:-:S02]  /*1e60*/  LEA.HI.X.SX32 R155, R199, R21, 0x1, P2 ;  /* 0x00000015c79b7211 */ /* 0x000fc400010f0eff */
[-C--:B------:R-:W-:Y:S02]  /*1e70*/  LEA.HI.X.SX32 R183, R139, R21.reuse, 0x1, P3 ;  /* 0x000000158bb77211 */ /* 0x080fe400018f0eff */
[-C--:B------:R-:W-:Y:S02]  /*1e80*/  LEA.HI.X.SX32 R153, R207, R21.reuse, 0x1, P5 ;  /* 0x00000015cf997211 */ /* 0x080fe400028f0eff */
[C---:B------:R-:W-:Y:S02]  /*1e90*/  LEA.HI.X.SX32 R213, R117.reuse, R21, 0x1, P4 ;  /* 0x0000001575d57211 */ /* 0x040fe400020f0eff */
[C---:B------:R-:W-:Y:S02]  /*1ea0*/  SHF.L.U32 R111, R117.reuse, 0x3, RZ ;  /* 0x00000003756f7819 */ /* 0x040fe400000006ff */
[CC--:B------:R-:W-:Y:S02]  /*1eb0*/  LEA R210, P1, R117.reuse, R20.reuse, 0x2 ;  /* 0x0000001475d27211 */ /* 0x0c0fe400078210ff */
[----:B------:R-:W-:-:S02]  /*1ec0*/  LEA R206, P2, R117, R20, 0x3 ;  /* 0x0000001475ce7211 */ /* 0x000fc400078418ff */
[CC--:B------:R-:W-:Y:S02]  /*1ed0*/  LEA R198, P3, R117.reuse, R20.reuse, 0x4 ;  /* 0x0000001475c67211 */ /* 0x0c0fe400078620ff */
[-C--:B------:R-:W-:Y:S02]  /*1ee0*/  LEA R180, P5, R117, R20.reuse, 0x5 ;  /* 0x0000001475b47211 */ /* 0x080fe400078a28ff */
[----:B------:R-:W-:Y:S02]  /*1ef0*/  IADD3 R150, P4, R150, R20, RZ ;  /* 0x0000001496967210 */ /* 0x000fe40007f9e0ff */
[----:B------:R-:W-:Y:S02]  /*1f00*/  LOP3.LUT R18, R18, 0x10, R108, 0x78, !PT ;  /* 0x0000001012127812 */ /* 0x000fe400078e786c */
[----:B------:R-:W-:Y:S02]  /*1f10*/  ISETP.GE.U32.AND P6, PT, R227, 0x80, PT ;  /* 0x00000080e300780c */ /* 0x000fe40003fc6070 */
[----:B------:R-:W-:-:S02]  /*1f20*/  LEA.HI R229, R223, R16, RZ, 0x1e ;  /* 0x00000010dfe57211 */ /* 0x000fc400078ff0ff */
[C---:B------:R-:W-:Y:S02]  /*1f30*/  LOP3.LUT R251, R0.reuse, 0x10, RZ, 0x3c, !PT ;  /* 0x0000001000fb7812 */ /* 0x040fe400078e3cff */
[C---:B------:R-:W-:Y:S02]  /*1f40*/  LOP3.LUT R250, R0.reuse, 0x20, RZ, 0x3c, !PT ;  /* 0x0000002000fa7812 */ /* 0x040fe400078e3cff */
[C---:B------:R-:W-:Y:S02]  /*1f50*/  LOP3.LUT R249, R0.reuse, 0x30, RZ, 0x3c, !PT ;  /* 0x0000003000f97812 */ /* 0x040fe400078e3cff */
[C---:B------:R-:W-:Y:S02]  /*1f60*/  LOP3.LUT R247, R0.reuse, 0x40, RZ, 0x3c, !PT ;  /* 0x0000004000f77812 */ /* 0x040fe400078e3cff */
[C---:B------:R-:W-:Y:S02]  /*1f70*/  LOP3.LUT R245, R0.reuse, 0x50, RZ, 0x3c, !PT ;  /* 0x0000005000f57812 */ /* 0x040fe400078e3cff */
[----:B------:R-:W-:-:S02]  /*1f80*/  LOP3.LUT R243, R0, 0x60, RZ, 0x3c, !PT ;  /* 0x0000006000f37812 */ /* 0x000fc400078e3cff */
[----:B------:R-:W-:Y:S02]  /*1f90*/  LOP3.LUT R241, R0, 0x70, RZ, 0x3c, !PT ;  /* 0x0000007000f17812 */ /* 0x000fe400078e3cff */
[----:B------:R-:W-:Y:S02]  /*1fa0*/  MOV R5, 0xff800000 ;  /* 0xff80000000057802 */ /* 0x000fe40000000f00 */
[----:B------:R-:W-:Y:S02]  /*1fb0*/  MOV R7, 0xff800000 ;  /* 0xff80000000077802 */ /* 0x000fe40000000f00 */
[----:B------:R-:W-:Y:S02]  /*1fc0*/  MOV R19, 0x3f800000 ;  /* 0x3f80000000137802 */ /* 0x000fe40000000f00 */
[----:B------:R-:W-:Y:S02]  /*1fd0*/  IADD3 R231, R16, R219, RZ ;  /* 0x000000db10e77210 */ /* 0x000fe40007ffe0ff */
[----:B------:R-:W-:-:S02]  /*1fe0*/  ISETP.LT.U32.AND P0, PT, R227, 0x80, !P0 ;  /* 0x00000080e300780c */ /* 0x000fc40004701070 */
[-C--:B------:R-:W-:Y:S02]  /*1ff0*/  LEA.HI.X.SX32 R211, R17, R21.reuse, 0x1, P1 ;  /* 0x0000001511d37211 */ /* 0x080fe400008f0eff */
[-C--:B------:R-:W-:Y:S02]  /*2000*/  LEA.HI.X.SX32 R207, R109, R21.reuse, 0x1, P2 ;  /* 0x000000156dcf7211 */ /* 0x080fe400010f0eff */
[-C--:B------:R-:W-:Y:S02]  /*2010*/  LEA.HI.X.SX32 R199, R111, R21.reuse, 0x1, P3 ;  /* 0x000000156fc77211 */ /* 0x080fe400018f0eff */
[-C--:B------:R-:W-:Y:S02]  /*2020*/  LEA.HI.X.SX32 R181, R113, R21.reuse, 0x1, P5 ;  /* 0x0000001571b57211 */ /* 0x080fe400028f0eff */
[----:B------:R-:W-:Y:S02]  /*2030*/  LEA.HI.X.SX32 R151, R115, R21, 0x1, P4 ;  /* 0x0000001573977211 */ /* 0x000fe400020f0eff */
[----:B------:R-:W-:-:S02]  /*2040*/  LOP3.LUT R252, R18, 0x20, RZ, 0x3c, !PT ;  /* 0x0000002012fc7812 */ /* 0x000fc400078e3cff */
[----:B------:R-:W-:Y:S02]  /*2050*/  LOP3.LUT R222, R13, 0x20, RZ, 0x3c, !PT ;  /* 0x000000200dde7812 */ /* 0x000fe400078e3cff */
[----:B------:R-:W-:Y:S02]  /*2060*/  LOP3.LUT R239, R12, 0x40, RZ, 0x3c, !PT ;  /* 0x000000400cef7812 */ /* 0x000fe400078e3cff */
.L_x_1:
[----:B------:R-:W-:-:S04]  /*2070*/  IMAD.WIDE R108, R15, 0x2, R20 ;  /* 0x000000020f6c7825 */ /* 0x000fc800078e0214 */
[C---:B------:R-:W-:Y:S02]  /*2080*/  IMAD.WIDE R112, R15.reuse, 0x2, R212 ;  /* 0x000000020f707825 */ /* 0x040fe400078e02d4 */
[----:B------:R0:W2:Y:S02]  /*2090*/  LDG.E.U16 R108, [R108.64] ;  /* 0x000000066c6c7981 */ /* 0x0000a4000c1e1500 */
[C---:B------:R-:W-:Y:S02]  /*20a0*/  IMAD.WIDE R110, R15.reuse, 0x2, R208 ;  /* 0x000000020f6e7825 */ /* 0x040fe400078e02d0 */
[----:B------:R1:W3:Y:S02]  /*20b0*/  LDG.E.U16 R113, [R112.64] ;  /* 0x0000000670717981 */ /* 0x0002e4000c1e1500 */
[C---:B------:R-:W-:Y:S02]  /*20c0*/  IMAD.WIDE R118, R15.reuse, 0x2, R210 ;  /* 0x000000020f767825 */ /* 0x040fe400078e02d2 */
[----:B------:R4:W5:Y:S02]  /*20d0*/  LDG.E.U16 R111, [R110.64] ;  /* 0x000000066e6f7981 */ /* 0x000964000c1e1500 */
[----:B------:R-:W-:-:S04]  /*20e0*/  IMAD.WIDE R116, R15, 0x2, R206 ;  /* 0x000000020f747825 */ /* 0x000fc800078e02ce */
[C---:B------:R-:W-:Y:S01]  /*20f0*/  IMAD.WIDE R114, R15.reuse, 0x2, R204 ;  /* 0x000000020f727825 */ /* 0x040fe200078e02cc */
[----:B-1----:R1:W3:Y:S04]  /*2100*/  LDG.E.U16 R112, [R118.64] ;  /* 0x0000000676707981 */ /* 0x0022e8000c1e1500 */
[----:B----4-:R4:W3:Y:S04]  /*2110*/  LDG.E.U16 R110, [R116.64] ;  /* 0x00000006746e7981 */ /* 0x0108e8000c1e1500 */
[----:B0-----:R0:W3:Y:S01]  /*2120*/  LDG.E.U16 R109, [R114.64] ;  /* 0x00000006726d7981 */ /* 0x0010e2000c1e1500 */
[----:B-1----:R-:W-:-:S04]  /*2130*/  IMAD.WIDE R118, R15, 0x2, R198 ;  /* 0x000000020f767825 */ /* 0x002fc800078e02c6 */
[C---:B----4-:R-:W-:Y:S01]  /*2140*/  IMAD.WIDE R116, R15.reuse, 0x2, R200 ;  /* 0x000000020f747825 */ /* 0x050fe200078e02c8 */
[----:B------:R1:W4:Y:S03]  /*2150*/  LDG.E.U16 R126, [R118.64] ;  /* 0x00000006767e7981 */ /* 0x000326000c1e1500 */
[C---:B0-----:R-:W-:Y:S01]  /*2160*/  IMAD.WIDE R114, R15.reuse, 0x2, R202 ;  /* 0x000000020f727825 */ /* 0x041fe200078e02ca */
[----:B------:R0:W3:Y:S04]  /*2170*/  LDG.E.U16 R125, [R116.64] ;  /* 0x00000006747d7981 */ /* 0x0000e8000c1e1500 */
[----:B------:R0:W3:Y:S01]  /*2180*/  LDG.E.U16 R124, [R114.64] ;  /* 0x00000006727c7981 */ /* 0x0000e2000c1e1500 */
[----:B------:R-:W-:-:S04]  /*2190*/  IMAD.WIDE R120, R15, 0x2, R196 ;  /* 0x000000020f787825 */ /* 0x000fc800078e02c4 */
[C---:B-1----:R-:W-:Y:S01]  /*21a0*/  IMAD.WIDE R118, R15.reuse, 0x2, R186 ;  /* 0x000000020f767825 */ /* 0x042fe200078e02ba */
[----:B------:R1:W3:Y:S03]  /*21b0*/  LDG.E.U16 R127, [R120.64] ;  /* 0x00000006787f7981 */ /* 0x0002e6000c1e1500 */
[C---:B0-----:R-:W-:Y:S01]  /*21c0*/  IMAD.WIDE R116, R15.reuse, 0x2, R190 ;  /* 0x000000020f747825 */ /* 0x041fe200078e02be */
[----:B------:R0:W3:Y:S03]  /*21d0*/  LDG.E.U16 R131, [R118.64] ;  /* 0x0000000676837981 */ /* 0x0000e6000c1e1500 */
[C---:B------:R-:W-:Y:S01]  /*21e0*/  IMAD.WIDE R114, R15.reuse, 0x2, R192 ;  /* 0x000000020f727825 */ /* 0x040fe200078e02c0 */
[----:B------:R1:W3:Y:S03]  /*21f0*/  LDG.E.U16 R130, [R116.64] ;  /* 0x0000000674827981 */ /* 0x0002e6000c1e1500 */
[C---:B------:R-:W-:Y:S01]  /*2200*/  IMAD.WIDE R122, R15.reuse, 0x2, R194 ;  /* 0x000000020f7a7825 */ /* 0x040fe200078e02c2 */
[----:B------:R1:W3:Y:S03]  /*2210*/  LDG.E.U16 R129, [R114.64] ;  /* 0x0000000672817981 */ /* 0x0002e6000c1e1500 */
[C---:B0-----:R-:W-:Y:S01]  /*2220*/  IMAD.WIDE R118, R15.reuse, 0x2, R174 ;  /* 0x000000020f767825 */ /* 0x041fe200078e02ae */
[----:B------:R0:W3:Y:S03]  /*2230*/  LDG.E.U16 R128, [R122.64] ;  /* 0x000000067a807981 */ /* 0x0000e6000c1e1500 */
[C---:B-1----:R-:W-:Y:S01]  /*2240*/  IMAD.WIDE R116, R15.reuse, 0x2, R176 ;  /* 0x000000020f747825 */ /* 0x042fe200078e02b0 */
        /* <DEDUP_REMOVED lines=10> */
[----:B------:R1:W5:Y:S03]  /*22f0*/  LDG.E.U16 R188, [R116.64] ;  /* 0x0000000674bc7981 */ /* 0x000366000c1e1500 */
[C---:B------:R-:W-:Y:S01]  /*2300*/  IMAD.WIDE R118, R15.reuse, 0x2, R162 ;  /* 0x000000020f767825 */ /* 0x040fe200078e02a2 */
[----:B------:R1:W5:Y:S03]  /*2310*/  LDG.E.U16 R139, [R114.64] ;  /* 0x00000006728b7981 */ /* 0x000366000c1e1500 */
[C---:B0-----:R-:W-:Y:S01]  /*2320*/  IMAD.WIDE R120, R15.reuse, 0x2, R172 ;  /* 0x000000020f787825 */ /* 0x041fe200078e02ac */
[----:B------:R0:W5:Y:S03]  /*2330*/  LDG.E.U16 R224, [R118.64] ;  /* 0x0000000676e07981 */ /* 0x000166000c1e1500 */
[C---:B-1----:R-:W-:Y:S01]  /*2340*/  IMAD.WIDE R122, R15.reuse, 0x2, R164 ;  /* 0x000000020f7a7825 */ /* 0x042fe200078e02a4 */
[----:B------:R1:W5:Y:S03]  /*2350*/  LDG.E.U16 R137, [R120.64] ;  /* 0x0000000678897981 */ /* 0x000366000c1e1500 */
        /* <DEDUP_REMOVED lines=9> */
[----:B------:R-:W5:Y:S03]  /*23f0*/  LDG.E.U16 R189, [R120.64] ;  /* 0x0000000678bd7981 */ /* 0x000f66000c1e1500 */
[C---:B------:R-:W-:Y:S01]  /*2400*/  IMAD.WIDE R114, R15.reuse, 0x2, R182 ;  /* 0x000000020f727825 */ /* 0x040fe200078e02b6 */
[----:B------:R-:W5:Y:S03]  /*2410*/  LDG.E.U16 R226, [R122.64] ;  /* 0x000000067ae27981 */ /* 0x000f66000c1e1500 */
[C---:B0-----:R-:W-:Y:S01]  /*2420*/  IMAD.WIDE R116, R15.reuse, 0x2, R166 ;  /* 0x000000020f747825 */ /* 0x041fe200078e02a6 */
[----:B------:R-:W5:Y:S03]  /*2430*/  LDG.E.U16 R230, [R114.64] ;  /* 0x0000000672e67981 */ /* 0x000f66000c1e1500 */
[----:B-1----:R-:W-:Y:S01]  /*2440*/  IMAD.WIDE R118, R15, 0x2, R150 ;  /* 0x000000020f767825 */ /* 0x002fe200078e0296 */
[----:B------:R-:W5:Y:S04]  /*2450*/  LDG.E.U16 R232, [R116.64] ;  /* 0x0000000674e87981 */ /* 0x000f68000c1e1500 */
[----:B------:R-:W5:Y:S04]  /*2460*/  LDG.E.U16 R238, [R118.64] ;  /* 0x0000000676ee7981 */ /* 0x000f68000c1e1500 */
[----:B------:R-:W-:Y:S06]  /*2470*/  BAR.SYNC.DEFER_BLOCKING 0x0 ;  /* 0x0000000000007b1d */ /* 0x000fec0000010000 */
[----:B--2---:R-:W-:Y:S04]  /*2480*/  STS.U16 [R0+0x4000], R108 ;  /* 0x0040006c00007388 */ /* 0x004fe80000000400 */
[----:B----4-:R-:W-:Y:S04]  /*2490*/  STS.U16 [R0+0x5000], R126 ;  /* 0x0050007e00007388 */ /* 0x010fe80000000400 */
[----:B---3--:R-:W-:Y:S04]  /*24a0*/  STS.U16 [R0+0x6000], R133 ;  /* 0x0060008500007388 */ /* 0x008fe80000000400 */
[----:B-----5:R-:W-:Y:S04]  /*24b0*/  STS.U16 [R0+0x7000], R138 ;  /* 0x0070008a00007388 */ /* 0x020fe80000000400 */
        /* <DEDUP_REMOVED lines=28> */
[----:B------:R-:W-:Y:S06]  /*2680*/  BAR.SYNC.DEFER_BLOCKING 0x0 ;  /* 0x0000000000007b1d */ /* 0x000fec0000010000 */
[----:B------:R-:W-:Y:S04]  /*2690*/  LDSM.16.MT88.4 R108, [R13] ;  /* 0x000000000d6c783b */ /* 0x000fe80000004200 */
[----:B------:R-:W0:Y:S04]  /*26a0*/  LDSM.16.M88.4 R120, [R12+0x4000] ;  /* 0x004000000c78783b */ /* 0x000e280000000200 */
[----:B------:R-:W1:Y:S04]  /*26b0*/  LDSM.16.MT88.4 R132, [R222] ;  /* 0x00000000de84783b */ /* 0x000e680000004200 */
[----:B------:R-:W2:Y:S04]  /*26c0*/  LDSM.16.MT88.4 R116, [R13+0x400] ;  /* 0x000400000d74783b */ /* 0x000ea80000004200 */
[----:B------:R-:W3:Y:S04]  /*26d0*/  LDSM.16.MT88.4 R124, [R222+0x400] ;  /* 0x00040000de7c783b */ /* 0x000ee80000004200 */
[----:B------:R-:W-:Y:S04]  /*26e0*/  LDSM.16.MT88.4 R112, [R13+0x800] ;  /* 0x000800000d70783b */ /* 0x000fe80000004200 */
[----:B------:R-:W4:Y:S04]  /*26f0*/  LDSM.16.M88.4 R136, [R239+0x4000] ;  /* 0x00400000ef88783b */ /* 0x000f280000000200 */
[----:B------:R-:W5:Y:S01]  /*2700*/  LDSM.16.MT88.4 R128, [R222+0x800] ;  /* 0x00080000de80783b */ /* 0x000f620000004200 */
[-C--:B0-----:R-:W-:Y:S08]  /*2710*/  HMMA.16816.F32.BF16 R108, R108, R120.reuse, RZ ;  /* 0x000000786c6c723c */ /* 0x081ff000000418ff */
[----:B-1----:R-:W-:Y:S11]  /*2720*/  HMMA.16816.F32.BF16 R132, R132, R120, RZ ;  /* 0x000000788484723c */ /* 0x002ff600000418ff */
[----:B------:R-:W-:Y:S05]  /*2730*/  @!UPT UIADD3 URZ, URZ, URZ, URZ ;  /* 0x0000003f3f3ff290 */ /* 0x000fea000fffe03f */
[-C--:B--2---:R-:W-:Y:S01]  /*2740*/  HMMA.16816.F32.BF16 R116, R116, R122.reuse, R108 ;  /* 0x0000007a7474723c */ /* 0x084fe2000004186c */
[----:B------:R-:W0:Y:S07]  /*2750*/  LDSM.16.MT88.4 R108, [R13+0xc00] ;  /* 0x000c00000d6c783b */ /* 0x000e2e0000004200 */
[----:B---3--:R-:W-:Y:S01]  /*2760*/  HMMA.16816.F32.BF16 R120, R124, R122, R132 ;  /* 0x0000007a7c78723c */ /* 0x008fe20000041884 */
[----:B------:R-:W-:Y:S04]  /*2770*/  LDSM.16.MT88.4 R124, [R13+0x1000] ;  /* 0x001000000d7c783b */ /* 0x000fe80000004200 */
[----:B------:R-:W-:Y:S11]  /*2780*/  LDSM.16.M88.4 R132, [R12+0x4080] ;  /* 0x004080000c84783b */ /* 0x000ff60000000200 */
[-C--:B----4-:R-:W-:Y:S01]  /*2790*/  HMMA.16816.F32.BF16 R112, R112, R136.reuse, R116 ;  /* 0x000000887070723c */ /* 0x090fe20000041874 */
[----:B------:R-:W1:Y:S07]  /*27a0*/  LDSM.16.MT88.4 R116, [R222+0xc00] ;  /* 0x000c0000de74783b */ /* 0x000e6e0000004200 */
[----:B-----5:R-:W-:Y:S01]  /*27b0*/  HMMA.16816.F32.BF16 R128, R128, R136, R120 ;  /* 0x000000888080723c */ /* 0x020fe20000041878 */
[----:B------:R-:W2:Y:S11]  /*27c0*/  LDSM.16.MT88.4 R120, [R222+0x1000] ;  /* 0x00100000de78783b */ /* 0x000eb60000004200 */
[----:B------:R-:W-:Y:S04]  /*27d0*/  @!UPT UIADD3 URZ, URZ, URZ, URZ ;  /* 0x0000003f3f3ff290 */ /* 0x000fe8000fffe03f */
[-C--:B0-----:R-:W-:Y:S01]  /*27e0*/  HMMA.16816.F32.BF16 R108, R108, R138.reuse, R112 ;  /* 0x0000008a6c6c723c */ /* 0x081fe20000041870 */
[----:B------:R-:W0:Y:S07]  /*27f0*/  LDSM.16.MT88.4 R112, [R13+0x1400] ;  /* 0x001400000d70783b */ /* 0x000e2e0000004200 */
[----:B-1----:R-:W-:Y:S01]  /*2800*/  HMMA.16816.F32.BF16 R136, R116, R138, R128 ;  /* 0x0000008a7488723c */ /* 0x002fe20000041880 */
[----:B------:R-:W1:Y:S04]  /*2810*/  LDSM.16.MT88.4 R116, [R222+0x1400] ;  /* 0x00140000de74783b */ /* 0x000e680000004200 */
[----:B------:R-:W-:Y:S11]  /*2820*/  LDSM.16.MT88.4 R128, [R13+0x1800] ;  /* 0x001800000d80783b */ /* 0x000ff60000004200 */
[-C--:B------:R-:W-:Y:S01]  /*2830*/  HMMA.16816.F32.BF16 R124, R124, R132.reuse, R108 ;  /* 0x000000847c7c723c */ /* 0x080fe2000004186c */
[----:B------:R-:W3:Y:S07]  /*2840*/  LDSM.16.M88.4 R108, [R239+0x4080] ;  /* 0x00408000ef6c783b */ /* 0x000eee0000000200 */
[----:B--2---:R-:W-:Y:S01]  /*2850*/  HMMA.16816.F32.BF16 R120, R120, R132, R136 ;  /* 0x000000847878723c */ /* 0x004fe20000041888 */
[----:B------:R-:W-:Y:S11]  /*2860*/  LDSM.16.MT88.4 R136, [R13+0x1c00] ;  /* 0x001c00000d88783b */ /* 0x000ff60000004200 */
[----:B------:R-:W-:Y:S04]  /*2870*/  @!UPT UIADD3 URZ, URZ, URZ, URZ ;  /* 0x0000003f3f3ff290 */ /* 0x000fe8000fffe03f */
[-C--:B0-----:R-:W-:Y:S01]  /*2880*/  HMMA.16816.F32.BF16 R112, R112, R134.reuse, R124 ;  /* 0x000000867070723c */ /* 0x081fe2000004187c */
[----:B------:R-:W0:Y:S07]  /*2890*/  LDSM.16.MT88.4 R124, [R222+0x1800] ;  /* 0x00180000de7c783b */ /* 0x000e2e0000004200 */
[----:B-1----:R-:W-:Y:S01]  /*28a0*/  HMMA.16816.F32.BF16 R132, R116, R134, R120 ;  /* 0x000000867484723c */ /* 0x002fe20000041878 */
[----:B------:R-:W-:Y:S04]  /*28b0*/  LDSM.16.MT88.4 R116, [R13+0x2000] ;  /* 0x002000000d74783b */ /* 0x000fe80000004200 */
[----:B------:R-:W-:Y:S11]  /*28c0*/  LDSM.16.M88.4 R120, [R12+0x4100] ;  /* 0x004100000c78783b */ /* 0x000ff60000000200 */
[-C--:B---3--:R-:W-:Y:S01]  /*28d0*/  HMMA.16816.F32.BF16 R128, R128, R108.reuse, R112 ;  /* 0x0000006c8080723c */ /* 0x088fe20000041870 */
[----:B------:R-:W1:Y:S07]  /*28e0*/  LDSM.16.MT88.4 R112, [R222+0x1c00] ;  /* 0x001c0000de70783b */ /* 0x000e6e0000004200 */
[----:B0-----:R-:W-:Y:S01]  /*28f0*/  HMMA.16816.F32.BF16 R124, R124, R108, R132 ;  /* 0x0000006c7c7c723c */ /* 0x001fe20000041884 */
[----:B------:R-:W0:Y:S11]  /*2900*/  LDSM.16.MT88.4 R132, [R222+0x2000] ;  /* 0x00200000de84783b */ /* 0x000e360000004200 */
[----:B------:R-:W-:Y:S04]  /*2910*/  @!UPT UIADD3 URZ, URZ, URZ, URZ ;  /* 0x0000003f3f3ff290 */ /* 0x000fe8000fffe03f */
[-C--:B------:R-:W-:Y:S01]  /*2920*/  HMMA.16816.F32.BF16 R136, R136, R110.reuse, R128 ;  /* 0x0000006e8888723c */ /* 0x080fe20000041880 */
[----:B------:R-:W2:Y:S07]  /*2930*/  LDSM.16.MT88.4 R128, [R13+0x2400] ;  /* 0x002400000d80783b */ /* 0x000eae0000004200 */
[----:B-1----:R-:W-:Y:S01]  /*2940*/  HMMA.16816.F32.BF16 R112, R112, R110, R124 ;  /* 0x0000006e7070723c */ /* 0x002fe2000004187c */
[----:B------:R-:W-:Y:S04]  /*2950*/  LDSM.16.MT88.4 R124, [R13+0x2800] ;  /* 0x002800000d7c783b */ /* 0x000fe80000004200 */
[----:B------:R-:W-:Y:S11]  /*2960*/  LDSM.16.M88.4 R108, [R239+0x4100] ;  /* 0x00410000ef6c783b */ /* 0x000ff60000000200 */
[-C--:B------:R-:W-:Y:S01]  /*2970*/  HMMA.16816.F32.BF16 R136, R116, R120.reuse, R136 ;  /* 0x000000787488723c */ /* 0x080fe20000041888 */
[----:B------:R-:W1:Y:S07]  /*2980*/  LDSM.16.MT88.4 R116, [R222+0x2400] ;  /* 0x00240000de74783b */ /* 0x000e6e0000004200 */
[----:B0-----:R-:W-:Y:S01]  /*2990*/  HMMA.16816.F32.BF16 R112, R132, R120, R112 ;  /* 0x000000788470723c */ /* 0x001fe20000041870 */
[----:B------:R-:W-:Y:S11]  /*29a0*/  LDSM.16.MT88.4 R132, [R13+0x2c00] ;  /* 0x002c00000d84783b */ /* 0x000ff60000004200 */
[----:B------:R-:W-:Y:S04]  /*29b0*/  @!UPT UIADD3 URZ, URZ, URZ, URZ ;  /* 0x0000003f3f3ff290 */ /* 0x000fe8000fffe03f */
[-C--:B--2---:R-:W-:Y:S01]  /*29c0*/  HMMA.16816.F32.BF16 R136, R128, R122.reuse, R136 ;  /* 0x0000007a8088723c */ /* 0x084fe20000041888 */
[----:B------:R-:W0:Y:S07]  /*29d0*/  LDSM.16.MT88.4 R128, [R222+0x2800] ;  /* 0x00280000de80783b */ /* 0x000e2e0000004200 */
[----:B-1----:R-:W-:Y:S01]  /*29e0*/  HMMA.16816.F32.BF16 R112, R116, R122, R112 ;  /* 0x0000007a7470723c */ /* 0x002fe20000041870 */
[----:B------:R-:W1:Y:S04]  /*29f0*/  LDSM.16.MT88.4 R116, [R222+0x2c00] ;  /* 0x002c0000de74783b */ /* 0x000e680000004200 */
[----:B------:R-:W-:Y:S11]  /*2a00*/  LDSM.16.M88.4 R120, [R12+0x4180] ;  /* 0x004180000c78783b */ /* 0x000ff60000000200 */
[-C--:B------:R-:W-:Y:S01]  /*2a10*/  HMMA.16816.F32.BF16 R136, R124, R108.reuse, R136 ;  /* 0x0000006c7c88723c */ /* 0x080fe20000041888 */
[----:B------:R-:W2:Y:S07]  /*2a20*/  LDSM.16.MT88.4 R124, [R13+0x3000] ;  /* 0x003000000d7c783b */ /* 0x000eae0000004200 */
[----:B0-----:R-:W-:Y:S01]  /*2a30*/  HMMA.16816.F32.BF16 R112, R128, R108, R112 ;  /* 0x0000006c8070723c */ /* 0x001fe20000041870 */
[----:B------:R-:W0:Y:S11]  /*2a40*/  LDSM.16.MT88.4 R128, [R222+0x3000] ;  /* 0x00300000de80783b */ /* 0x000e360000004200 */
[----:B------:R-:W-:Y:S04]  /*2a50*/  @!UPT UIADD3 URZ, URZ, URZ, URZ ;  /* 0x0000003f3f3ff290 */ /* 0x000fe8000fffe03f */
[-C--:B------:R-:W-:Y:S01]  /*2a60*/  HMMA.16816.F32.BF16 R136, R132, R110.reuse, R136 ;  /* 0x0000006e8488723c */ /* 0x080fe20000041888 */
[----:B------:R-:W3:Y:S07]  /*2a70*/  LDSM.16.MT88.4 R132, [R13+0x3400] ;  /* 0x003400000d84783b */ /* 0x000eee0000004200 */
[----:B-1----:R-:W-:Y:S01]  /*2a80*/  HMMA.16816.F32.BF16 R112, R116, R110, R112 ;  /* 0x0000006e7470723c */ /* 0x002fe20000041870 */
[----:B------:R-:W1:Y:S04]  /*2a90*/  LDSM.16.MT88.4 R116, [R222+0x3400] ;  /* 0x00340000de74783b */ /* 0x000e680000004200 */
[----:B------:R-:W-:Y:S11]  /*2aa0*/  LDSM.16.M88.4 R108, [R239+0x4180] ;  /* 0x00418000ef6c783b */ /* 0x000ff60000000200 */
[-C--:B--2---:R-:W-:Y:S01]  /*2ab0*/  HMMA.16816.F32.BF16 R136, R124, R120.reuse, R136 ;  /* 0x000000787c88723c */ /* 0x084fe20000041888 */
[----:B------:R-:W2:Y:S07]  /*2ac0*/  LDSM.16.MT88.4 R124, [R13+0x3800] ;  /* 0x003800000d7c783b */ /* 0x000eae0000004200 */
[----:B0-----:R-:W-:Y:S01]  /*2ad0*/  HMMA.16816.F32.BF16 R112, R128, R120, R112 ;  /* 0x000000788070723c */ /* 0x001fe20000041870 */
[----:B------:R-:W0:Y:S11]  /*2ae0*/  LDSM.16.MT88.4 R128, [R222+0x3800] ;  /* 0x00380000de80783b */ /* 0x000e360000004200 */
[----:B------:R-:W-:Y:S04]  /*2af0*/  @!UPT UIADD3 URZ, URZ, URZ, URZ ;  /* 0x0000003f3f3ff290 */ /* 0x000fe8000fffe03f */
[-C--:B---3--:R-:W-:Y:S01]  /*2b00*/  HMMA.16816.F32.BF16 R132, R132, R122.reuse, R136 ;  /* 0x0000007a8484723c */ /* 0x088fe20000041888 */
[----:B------:R-:W3:Y:S07]  /*2b10*/  LDSM.16.MT88.4 R136, [R13+0x3c00] ;  /* 0x003c00000d88783b */ /* 0x000eee0000004200 */
[----:B-1----:R-:W-:Y:S01]  /*2b20*/  HMMA.16816.F32.BF16 R112, R116, R122, R112 ;  /* 0x0000007a7470723c */ /* 0x002fe20000041870 */
[----:B------:R-:W1:Y:S11]  /*2b30*/  LDSM.16.MT88.4 R116, [R222+0x3c00] ;  /* 0x003c0000de74783b */ /* 0x000e760000004200 */
[----:B------:R-:W-:Y:S04]  /*2b40*/  @!UPT UIADD3 URZ, URZ, URZ, URZ ;  /* 0x0000003f3f3ff290 */ /* 0x000fe8000fffe03f */
[-C--:B--2---:R-:W-:Y:S01]  /*2b50*/  HMMA.16816.F32.BF16 R124, R124, R108.reuse, R132 ;  /* 0x0000006c7c7c723c */ /* 0x084fe20000041884 */
[----:B------:R-:W-:Y:S07]  /*2b60*/  BAR.SYNC.DEFER_BLOCKING 0x0 ;  /* 0x0000000000007b1d */ /* 0x000fee0000010000 */
[----:B0-----:R-:W-:Y:S11]  /*2b70*/  HMMA.16816.F32.BF16 R112, R128, R108, R112 ;  /* 0x0000006c8070723c */ /* 0x001ff60000041870 */
[----:B------:R-:W-:Y:S05]  /*2b80*/  @!UPT UIADD3 URZ, URZ, URZ, URZ ;  /* 0x0000003f3f3ff290 */ /* 0x000fea000fffe03f */
[----:B---3--:R-:W-:Y:S01]  /*2b90*/  HMMA.16816.F32.BF16 R124, R136, R110, R124 ;  /* 0x0000006e887c723c */ /* 0x008fe2000004187c */
[----:B------:R-:W-:-:S04]  /*2ba0*/  IADD3 R120, P1, R218, UR4, RZ ;  /* 0x00000004da787c10 */ /* 0x000fc8000ff3e0ff */
[----:B------:R-:W-:-:S03]  /*2bb0*/  ISETP.GT.U32.AND P3, PT, R120, R229, PT ;  /* 0x000000e57800720c */ /* 0x000fc60003f64070 */
[----:B-1----:R-:W-:Y:S01]  /*2bc0*/  HMMA.16816.F32.BF16 R112, R116, R110, R112 ;  /* 0x0000006e7470723c */ /* 0x002fe20000041870 */
[C---:B------:R-:W-:Y:S02]  /*2bd0*/  ISETP.GE.U32.AND P2, PT, R120.reuse, R229, PT ;  /* 0x000000e57800720c */ /* 0x040fe40003f46070 */
[----:B------:R-:W-:-:S04]  /*2be0*/  ISETP.GT.U32.AND P5, PT, R120, R231, PT ;  /* 0x000000e77800720c */ /* 0x000fc80003fa4070 */
[----:B------:R-:W-:-:S09]  /*2bf0*/  IMAD.X R111, RZ, RZ, UR5, P1 ;  /* 0x00000005ff6f7e24 */ /* 0x000fd200088e06ff */
[----:B------:R-:W-:Y:S02]  /*2c00*/  FMUL R109, R124, c[0x0][0x188] ;  /* 0x000062007c6d7a20 */ /* 0x000fe40000400000 */
[----:B------:R-:W-:Y:S01]  /*2c10*/  FMUL R108, R125, c[0x0][0x188] ;  /* 0x000062007d6c7a20 */ /* 0x000fe20000400000 */
[C---:B------:R-:W-:Y:S01]  /*2c20*/  ISETP.GT.U32.AND.EX P3, PT, R111.reuse, RZ, PT, P3 ;  /* 0x000000ff6f00720c */ /* 0x040fe20003f64130 */
[----:B------:R-:W-:Y:S01]  /*2c30*/  FMUL R110, R126, c[0x0][0x188] ;  /* 0x000062007e6e7a20 */ /* 0x000fe20000400000 */
[C---:B------:R-:W-:Y:S02]  /*2c40*/  ISETP.GE.U32.AND.EX P2, PT, R111.reuse, RZ, PT, P2 ;  /* 0x000000ff6f00720c */ /* 0x040fe40003f46120 */
[----:B------:R-:W-:Y:S02]  /*2c50*/  ISETP.GT.U32.AND.EX P5, PT, R111, RZ, PT, P5 ;  /* 0x000000ff6f00720c */ /* 0x000fe40003fa4150 */
[----:B------:R-:W-:Y:S02]  /*2c60*/  FSEL R109, R109, -INF , !P3 ;  /* 0xff8000006d6d7808 */ /* 0x000fe40005800000 */
[----:B------:R-:W-:-:S02]  /*2c70*/  FSEL R108, R108, -INF , !P2 ;  /* 0xff8000006c6c7808 */ /* 0x000fc40005000000 */
[----:B------:R-:W-:Y:S02]  /*2c80*/  FSEL R110, R110, -INF , !P5 ;  /* 0xff8000006e6e7808 */ /* 0x000fe40006800000 */
[C---:B------:R-:W-:Y:S02]  /*2c90*/  ISETP.GE.U32.AND P4, PT, R120.reuse, R231, PT ;  /* 0x000000e77800720c */ /* 0x040fe40003f86070 */
[CC--:B------:R-:W-:Y:S02]  /*2ca0*/  ISETP.GT.U32.AND P1, PT, R120.reuse, R233.reuse, PT ;  /* 0x000000e97800720c */ /* 0x0c0fe40003f24070 */
[C---:B------:R-:W-:Y:S02]  /*2cb0*/  ISETP.GE.U32.AND P3, PT, R120.reuse, R233, PT ;  /* 0x000000e97800720c */ /* 0x040fe40003f66070 */
[CC--:B------:R-:W-:Y:S02]  /*2cc0*/  ISETP.GT.U32.AND P2, PT, R120.reuse, R235.reuse, PT ;  /* 0x000000eb7800720c */ /* 0x0c0fe40003f44070 */
[----:B------:R-:W-:Y:S01]  /*2cd0*/  ISETP.GE.U32.AND P5, PT, R120, R235, PT ;  /* 0x000000eb7800720c */ /* 0x000fe20003fa6070 */
[----:B------:R-:W-:Y:S01]  /*2ce0*/  FMUL R127, R127, c[0x0][0x188] ;  /* 0x000062007f7f7a20 */ /* 0x000fe20000400000 */
[C---:B------:R-:W-:Y:S01]  /*2cf0*/  ISETP.GE.U32.AND.EX P4, PT, R111.reuse, RZ, PT, P4 ;  /* 0x000000ff6f00720c */ /* 0x040fe20003f86140 */
[----:B------:R-:W-:Y:S01]  /*2d00*/  FMUL R112, R112, c[0x0][0x188] ;  /* 0x0000620070707a20 */ /* 0x000fe20000400000 */
[----:B------:R-:W-:-:S02]  /*2d10*/  ISETP.GT.U32.AND.EX P1, PT, R111, RZ, PT, P1 ;  /* 0x000000ff6f00720c */ /* 0x000fc40003f24110 */
[C---:B------:R-:W-:Y:S02]  /*2d20*/  ISETP.GE.U32.AND.EX P3, PT, R111.reuse, RZ, PT, P3 ;  /* 0x000000ff6f00720c */ /* 0x040fe40003f66130 */
[C---:B------:R-:W-:Y:S02]  /*2d30*/  ISETP.GT.U32.AND.EX P2, PT, R111.reuse, RZ, PT, P2 ;  /* 0x000000ff6f00720c */ /* 0x040fe40003f44120 */
[----:B------:R-:W-:Y:S01]  /*2d40*/  ISETP.GE.U32.AND.EX P5, PT, R111, RZ, PT, P5 ;  /* 0x000000ff6f00720c */ /* 0x000fe20003fa6150 */
[----:B------:R-:W-:Y:S02]  /*2d50*/  FMUL R111, R113, c[0x0][0x188] ;  /* 0x00006200716f7a20 */ /* 0x000fe40000400000 */
[----:B------:R-:W-:Y:S02]  /*2d60*/  FMUL R113, R114, c[0x0][0x188] ;  /* 0x0000620072717a20 */ /* 0x000fe40000400000 */
[----:B------:R-:W-:Y:S01]  /*2d70*/  FMUL R116, R115, c[0x0][0x188] ;  /* 0x0000620073747a20 */ /* 0x000fe20000400000 */
[----:B------:R-:W-:-:S02]  /*2d80*/  FSEL R115, R127, -INF , !P4 ;  /* 0xff8000007f737808 */ /* 0x000fc40006000000 */
[----:B------:R-:W-:Y:S02]  /*2d90*/  FSEL R114, R112, -INF , !P1 ;  /* 0xff80000070727808 */ /* 0x000fe40004800000 */
[----:B------:R-:W-:Y:S02]  /*2da0*/  FSEL R111, R111, -INF , !P3 ;  /* 0xff8000006f6f7808 */ /* 0x000fe40005800000 */
[----:B------:R-:W-:Y:S02]  /*2db0*/  FSEL R113, R113, -INF , !P2 ;  /* 0xff80000071717808 */ /* 0x000fe40005000000 */
[----:B------:R-:W-:Y:S02]  /*2dc0*/  FSEL R112, R116, -INF , !P5 ;  /* 0xff80000074707808 */ /* 0x000fe40006800000 */
[----:B------:R-:W-:Y:S02]  /*2dd0*/  FMNMX R116, R109, R108, !PT ;  /* 0x0000006c6d747209 */ /* 0x000fe40007800000 */
[----:B------:R-:W-:-:S02]  /*2de0*/  FMNMX R117, R110, R115, !PT ;  /* 0x000000736e757209 */ /* 0x000fc40007800000 */
[----:B------:R-:W-:Y:S02]  /*2df0*/  FMNMX R118, R114, R111, !PT ;  /* 0x0000006f72767209 */ /* 0x000fe40007800000 */
[----:B------:R-:W-:Y:S01]  /*2e00*/  FMNMX R119, R113, R112, !PT ;  /* 0x0000007071777209 */ /* 0x000fe20007800000 */
[----:B------:R-:W0:Y:S04]  /*2e10*/  SHFL.BFLY PT, R121, R116, 0x2, 0x1f ;  /* 0x0c401f0074797f89 */ /* 0x000e2800000e0000 */
[----:B------:R-:W1:Y:S04]  /*2e20*/  SHFL.BFLY PT, R120, R117, 0x2, 0x1f ;  /* 0x0c401f0075787f89 */ /* 0x000e6800000e0000 */
[----:B------:R-:W2:Y:S04]  /*2e30*/  SHFL.BFLY PT, R123, R118, 0x2, 0x1f ;  /* 0x0c401f00767b7f89 */ /* 0x000ea800000e0000 */
[----:B------:R-:W3:Y:S01]  /*2e40*/  SHFL.BFLY PT, R126, R119, 0x2, 0x1f ;  /* 0x0c401f00777e7f89 */ /* 0x000ee200000e0000 */
[----:B0-----:R-:W-:-:S02]  /*2e50*/  FMNMX R121, R116, R121, !PT ;  /* 0x0000007974797209 */ /* 0x001fc40007800000 */
[----:B-1----:R-:W-:Y:S02]  /*2e60*/  FMNMX R122, R117, R120, !PT ;  /* 0x00000078757a7209 */ /* 0x002fe40007800000 */
[----:B--2---:R-:W-:Y:S01]  /*2e70*/  FMNMX R124, R118, R123, !PT ;  /* 0x0000007b767c7209 */ /* 0x004fe20007800000 */
[----:B------:R-:W0:Y:S01]  /*2e80*/  SHFL.BFLY PT, R120, R121, 0x1, 0x1f ;  /* 0x0c201f0079787f89 */ /* 0x000e2200000e0000 */
[----:B---3--:R-:W-:-:S03]  /*2e90*/  FMNMX R126, R119, R126, !PT ;  /* 0x0000007e777e7209 */ /* 0x008fc60007800000 */
[----:B------:R-:W1:Y:S04]  /*2ea0*/  SHFL.BFLY PT, R123, R122, 0x1, 0x1f ;  /* 0x0c201f007a7b7f89 */ /* 0x000e6800000e0000 */
[----:B------:R-:W2:Y:S04]  /*2eb0*/  SHFL.BFLY PT, R125, R124, 0x1, 0x1f ;  /* 0x0c201f007c7d7f89 */ /* 0x000ea800000e0000 */
[----:B------:R-:W3:Y:S01]  /*2ec0*/  SHFL.BFLY PT, R127, R126, 0x1, 0x1f ;  /* 0x0c201f007e7f7f89 */ /* 0x000ee200000e0000 */
[----:B0-----:R-:W-:Y:S02]  /*2ed0*/  FMNMX R120, R121, R120, !PT ;  /* 0x0000007879787209 */ /* 0x001fe40007800000 */
[----:B-1----:R-:W-:-:S03]  /*2ee0*/  FMNMX R123, R122, R123, !PT ;  /* 0x0000007b7a7b7209 */ /* 0x002fc60007800000 */
[----:B------:R-:W-:Y:S01]  /*2ef0*/  @P0 STS [R217+0x4000], R120 ;  /* 0x00400078d9000388 */ /* 0x000fe20000000800 */
[----:B--2---:R-:W-:-:S03]  /*2f00*/  FMNMX R118, R124, R125, !PT ;  /* 0x0000007d7c767209 */ /* 0x004fc60007800000 */
[----:B------:R-:W-:Y:S01]  /*2f10*/  @P0 STS [R216+0x4000], R123 ;  /* 0x0040007bd8000388 */ /* 0x000fe20000000800 */
[----:B---3--:R-:W-:-:S03]  /*2f20*/  FMNMX R127, R126, R127, !PT ;  /* 0x0000007f7e7f7209 */ /* 0x008fc60007800000 */
[----:B------:R-:W-:Y:S04]  /*2f30*/  @P0 STS [R215+0x4000], R118 ;  /* 0x00400076d7000388 */ /* 0x000fe80000000800 */
[----:B------:R-:W-:Y:S04]  /*2f40*/  @P0 STS [R214+0x4000], R127 ;  /* 0x0040007fd6000388 */ /* 0x000fe80000000800 */
[----:B------:R-:W-:Y:S06]  /*2f50*/  BAR.SYNC.DEFER_BLOCKING 0x0 ;  /* 0x0000000000007b1d */ /* 0x000fec0000010000 */
[----:B------:R-:W0:Y:S04]  /*2f60*/  @!P6 LDS R16, [R227.X4+0x4000] ;  /* 0x00400000e310e984 */ /* 0x000e280000004800 */
[----:B0-----:R-:W0:Y:S02]  /*2f70*/  SHFL.BFLY PT, R117, R16, 0x2, 0x1f ;  /* 0x0c401f0010757f89 */ /* 0x001e2400000e0000 */
[----:B0-----:R-:W-:-:S05]  /*2f80*/  FMNMX R117, R16, R117, !PT ;  /* 0x0000007510757209 */ /* 0x001fca0007800000 */
[----:B------:R-:W0:Y:S02]  /*2f90*/  SHFL.BFLY PT, R116, R117, 0x1, 0x1f ;  /* 0x0c201f0075747f89 */ /* 0x000e2400000e0000 */
[----:B0-----:R-:W-:-:S05]  /*2fa0*/  FMNMX R116, R117, R116, !PT ;  /* 0x0000007475747209 */ /* 0x001fca0007800000 */
[----:B------:R-:W-:Y:S04]  /*2fb0*/  @P0 STS [R227.X4+0x4000], R116 ;  /* 0x00400074e3000388 */ /* 0x000fe80000004800 */
[----:B------:R-:W-:Y:S06]  /*2fc0*/  BAR.SYNC.DEFER_BLOCKING 0x0 ;  /* 0x0000000000007b1d */ /* 0x000fec0000010000 */
[----:B------:R-:W0:Y:S04]  /*2fd0*/  LDS R132, [R223.X4+0x4000] ;  /* 0x00400000df847984 */ /* 0x000e280000004800 */
[----:B------:R-:W1:Y:S04]  /*2fe0*/  LDS R133, [R219.X16+0x4000] ;  /* 0x00400000db857984 */ /* 0x000e68000000c800 */
[----:B------:R-:W2:Y:S04]  /*2ff0*/  LDS R119, [R220.X16+0x4000] ;  /* 0x00400000dc777984 */ /* 0x000ea8000000c800 */
[----:B------:R-:W3:Y:S01]  /*3000*/  LDS R120, [R221.X16+0x4000] ;  /* 0x00400000dd787984 */ /* 0x000ee2000000c800 */
[----:B0-----:R-:W-:-:S02]  /*3010*/  FMNMX R132, R132, R5, !PT ;  /* 0x0000000584847209 */ /* 0x001fc40007800000 */
[----:B-1----:R-:W-:-:S03]  /*3020*/  FMNMX R133, R133, R4, !PT ;  /* 0x0000000485857209 */ /* 0x002fc60007800000 */
[--C-:B------:R-:W-:Y:S01]  /*3030*/  FADD R109, R109, -R132.reuse ;  /* 0x800000846d6d7221 */ /* 0x100fe20000000000 */
[----:B--2---:R-:W-:Y:S01]  /*3040*/  FMNMX R134, R119, R6, !PT ;  /* 0x0000000677867209 */ /* 0x004fe20007800000 */
[----:B------:R-:W-:Y:S01]  /*3050*/  FADD R108, R108, -R132 ;  /* 0x800000846c6c7221 */ /* 0x000fe20000000000 */
[----:B---3--:R-:W-:Y:S01]  /*3060*/  FMNMX R135, R120, R7, !PT ;  /* 0x0000000778877209 */ /* 0x008fe20007800000 */
[--C-:B------:R-:W-:Y:S02]  /*3070*/  FADD R110, R110, -R133.reuse ;  /* 0x800000856e6e7221 */ /* 0x100fe40000000000 */
[----:B------:R-:W-:Y:S02]  /*3080*/  FADD R115, R115, -R133 ;  /* 0x8000008573737221 */ /* 0x000fe40000000000 */
[--C-:B------:R-:W-:Y:S02]  /*3090*/  FADD R114, R114, -R134.reuse ;  /* 0x8000008672727221 */ /* 0x100fe40000000000 */
[----:B------:R-:W-:-:S02]  /*30a0*/  FADD R111, R111, -R134 ;  /* 0x800000866f6f7221 */ /* 0x000fc40000000000 */
[--C-:B------:R-:W-:Y:S02]  /*30b0*/  FADD R113, R113, -R135.reuse ;  /* 0x8000008771717221 */ /* 0x100fe40000000000 */
[----:B------:R-:W-:Y:S02]  /*30c0*/  FADD R112, R112, -R135 ;  /* 0x8000008770707221 */ /* 0x000fe40000000000 */
[----:B------:R-:W-:Y:S02]  /*30d0*/  FMUL R109, R109, 1.4426950216293334961 ;  /* 0x3fb8aa3b6d6d7820 */ /* 0x000fe40000400000 */
[----:B------:R-:W-:Y:S02]  /*30e0*/  FMUL R108, R108, 1.4426950216293334961 ;  /* 0x3fb8aa3b6c6c7820 */ /* 0x000fe40000400000 */
[----:B------:R-:W-:Y:S02]  /*30f0*/  FMUL R110, R110, 1.4426950216293334961 ;  /* 0x3fb8aa3b6e6e7820 */ /* 0x000fe40000400000 */
[----:B------:R-:W-:-:S02]  /*3100*/  FMUL R115, R115, 1.4426950216293334961 ;  /* 0x3fb8aa3b73737820 */ /* 0x000fc40000400000 */
[----:B------:R-:W-:Y:S02]  /*3110*/  FMUL R114, R114, 1.4426950216293334961 ;  /* 0x3fb8aa3b72727820 */ /* 0x000fe40000400000 */
[----:B------:R-:W-:Y:S01]  /*3120*/  FMUL R111, R111, 1.4426950216293334961 ;  /* 0x3fb8aa3b6f6f7820 */ /* 0x000fe20000400000 */
[----:B------:R-:W-:Y:S01]  /*3130*/  MUFU.EX2 R136, R109 ;  /* 0x0000006d00887308 */ /* 0x000fe20000000800 */
[----:B------:R-:W-:Y:S02]  /*3140*/  FMUL R113, R113, 1.4426950216293334961 ;  /* 0x3fb8aa3b71717820 */ /* 0x000fe40000400000 */
[----:B------:R-:W-:-:S05]  /*3150*/  FMUL R112, R112, 1.4426950216293334961 ;  /* 0x3fb8aa3b70707820 */ /* 0x000fca0000400000 */
[----:B------:R-:W0:Y:S08]  /*3160*/  MUFU.EX2 R118, R108 ;  /* 0x0000006c00767308 */ /* 0x000e300000000800 */
[----:B------:R-:W-:Y:S08]  /*3170*/  MUFU.EX2 R138, R110 ;  /* 0x0000006e008a7308 */ /* 0x000ff00000000800 */
[----:B------:R-:W1:Y:S08]  /*3180*/  MUFU.EX2 R121, R115 ;  /* 0x0000007300797308 */ /* 0x000e700000000800 */
[----:B------:R-:W-:Y:S08]  /*3190*/  MUFU.EX2 R137, R114 ;  /* 0x0000007200897308 */ /* 0x000ff00000000800 */
[----:B------:R-:W2:Y:S08]  /*31a0*/  MUFU.EX2 R120, R111 ;  /* 0x0000006f00787308 */ /* 0x000eb00000000800 */
[----:B------:R-:W-:Y:S08]  /*31b0*/  MUFU.EX2 R139, R113 ;  /* 0x00000071008b7308 */ /* 0x000ff00000000800 */
[----:B------:R-:W3:Y:S01]  /*31c0*/  MUFU.EX2 R119, R112 ;  /* 0x0000007000777308 */ /* 0x000ee20000000800 */
[----:B0-----:R-:W-:-:S02]  /*31d0*/  FADD R108, R136, R118 ;  /* 0x00000076886c7221 */ /* 0x001fc40000000000 */
[----:B-1----:R-:W-:Y:S02]  /*31e0*/  FADD R109, R138, R121 ;  /* 0x000000798a6d7221 */ /* 0x002fe40000000000 */
[----:B--2---:R-:W-:Y:S01]  /*31f0*/  FADD R110, R137, R120 ;  /* 0x00000078896e7221 */ /* 0x004fe20000000000 */
[----:B------:R-:W0:Y:S04]  /*3200*/  SHFL.BFLY PT, R115, R108, 0x2, 0x1f ;  /* 0x0c401f006c737f89 */ /* 0x000e2800000e0000 */
[----:B------:R-:W1:Y:S01]  /*3210*/  SHFL.BFLY PT, R116, R109, 0x2, 0x1f ;  /* 0x0c401f006d747f89 */ /* 0x000e6200000e0000 */
[----:B---3--:R-:W-:-:S03]  /*3220*/  FADD R114, R139, R119 ;  /* 0x000000778b727221 */ /* 0x008fc60000000000 */
[----:B------:R-:W2:Y:S04]  /*3230*/  SHFL.BFLY PT, R111, R110, 0x2, 0x1f ;  /* 0x0c401f006e6f7f89 */ /* 0x000ea800000e0000 */
[----:B------:R-:W3:Y:S01]  /*3240*/  SHFL.BFLY PT, R117, R114, 0x2, 0x1f ;  /* 0x0c401f0072757f89 */ /* 0x000ee200000e0000 */
[----:B0-----:R-:W-:Y:S02]  /*3250*/  FADD R115, R108, R115 ;  /* 0x000000736c737221 */ /* 0x001fe40000000000 */
[----:B-1----:R-:W-:-:S03]  /*3260*/  FADD R116, R109, R116 ;  /* 0x000000746d747221 */ /* 0x002fc60000000000 */
[----:B------:R-:W0:Y:S01]  /*3270*/  SHFL.BFLY PT, R112, R115, 0x1, 0x1f ;  /* 0x0c201f0073707f89 */ /* 0x000e2200000e0000 */
[----:B--2---:R-:W-:Y:S02]  /*3280*/  FADD R113, R110, R111 ;  /* 0x0000006f6e717221 */ /* 0x004fe40000000000 */
[----:B---3--:R-:W-:Y:S01]  /*3290*/  FADD R117, R114, R117 ;  /* 0x0000007572757221 */ /* 0x008fe20000000000 */
[----:B------:R-:W1:Y:S04]  /*32a0*/  SHFL.BFLY PT, R111, R116, 0x1, 0x1f ;  /* 0x0c201f00746f7f89 */ /* 0x000e6800000e0000 */
[----:B------:R-:W2:Y:S04]  /*32b0*/  SHFL.BFLY PT, R122, R113, 0x1, 0x1f ;  /* 0x0c201f00717a7f89 */ /* 0x000ea800000e0000 */
[----:B------:R-:W3:Y:S01]  /*32c0*/  SHFL.BFLY PT, R108, R117, 0x1, 0x1f ;  /* 0x0c201f00756c7f89 */ /* 0x000ee200000e0000 */
[----:B0-----:R-:W-:-:S03]  /*32d0*/  FADD R112, R115, R112 ;  /* 0x0000007073707221 */ /* 0x001fc60000000000 */
[----:B------:R-:W-:Y:S01]  /*32e0*/  BAR.SYNC.DEFER_BLOCKING 0x0 ;  /* 0x0000000000007b1d */ /* 0x000fe20000010000 */
[----:B-1----:R-:W-:Y:S02]  /*32f0*/  FADD R111, R116, R111 ;  /* 0x0000006f746f7221 */ /* 0x002fe40000000000 */
[----:B--2---:R-:W-:Y:S02]  /*3300*/  FADD R110, R113, R122 ;  /* 0x0000007a716e7221 */ /* 0x004fe40000000000 */
[----:B---3--:R-:W-:Y:S01]  /*3310*/  FADD R123, R117, R108 ;  /* 0x0000006c757b7221 */ /* 0x008fe20000000000 */
[----:B------:R-:W-:Y:S04]  /*3320*/  @P0 STS [R217+0x4000], R112 ;  /* 0x00400070d9000388 */ /* 0x000fe80000000800 */
[----:B------:R-:W-:Y:S04]  /*3330*/  @P0 STS [R216+0x4000], R111 ;  /* 0x0040006fd8000388 */ /* 0x000fe80000000800 */
[----:B------:R-:W-:Y:S04]  /*3340*/  @P0 STS [R215+0x4000], R110 ;  /* 0x0040006ed7000388 */ /* 0x000fe80000000800 */
[----:B------:R-:W-:Y:S04]  /*3350*/  @P0 STS [R214+0x4000], R123 ;  /* 0x0040007bd6000388 */ /* 0x000fe80000000800 */
[----:B------:R-:W-:Y:S06]  /*3360*/  BAR.SYNC.DEFER_BLOCKING 0x0 ;  /* 0x0000000000007b1d */ /* 0x000fec0000010000 */
[----:B------:R-:W0:Y:S04]  /*3370*/  @!P6 LDS R17, [R227.X4+0x4000] ;  /* 0x00400000e311e984 */ /* 0x000e280000004800 */
[----:B0-----:R-:W0:Y:S02]  /*3380*/  SHFL.BFLY PT, R108, R17, 0x2, 0x1f ;  /* 0x0c401f00116c7f89 */ /* 0x001e2400000e0000 */
[----:B0-----:R-:W-:-:S05]  /*3390*/  FADD R116, R17, R108 ;  /* 0x0000006c11747221 */ /* 0x001fca0000000000 */
[----:B------:R-:W0:Y:S02]  /*33a0*/  SHFL.BFLY PT, R109, R116, 0x1, 0x1f ;  /* 0x0c201f00746d7f89 */ /* 0x000e2400000e0000 */
[----:B0-----:R-:W-:-:S05]  /*33b0*/  FADD R122, R116, R109 ;  /* 0x0000006d747a7221 */ /* 0x001fca0000000000 */
[----:B------:R0:W-:Y:S01]  /*33c0*/  @P0 STS [R227.X4+0x4000], R122 ;  /* 0x0040007ae3000388 */ /* 0x0001e20000004800 */
[----:B------:R-:W-:-:S03]  /*33d0*/  IMAD.WIDE R108, R14, 0x2, R148 ;  /* 0x000000020e6c7825 */ /* 0x000fc600078e0294 */
[----:B------:R-:W-:Y:S01]  /*33e0*/  BAR.SYNC.DEFER_BLOCKING 0x0 ;  /* 0x0000000000007b1d */ /* 0x000fe20000010000 */
[----:B------:R-:W-:-:S04]  /*33f0*/  IMAD.WIDE R110, R14, 0x2, R144 ;  /* 0x000000020e6e7825 */ /* 0x000fc800078e0290 */
[----:B------:R-:W-:-:S04]  /*3400*/  IMAD.WIDE R114, R14, 0x2, R146 ;  /* 0x000000020e727825 */ /* 0x000fc800078e0292 */
[----:B------:R-:W-:-:S04]  /*3410*/  IMAD.WIDE R112, R14, 0x2, R142 ;  /* 0x000000020e707825 */ /* 0x000fc800078e028e */
[----:B------:R-:W-:-:S04]  /*3420*/  IMAD.WIDE R124, R14, 0x2, R74 ;  /* 0x000000020e7c7825 */ /* 0x000fc800078e024a */
[C---:B0-----:R-:W-:Y:S01]  /*3430*/  IMAD.WIDE R122, R14.reuse, 0x2, R24 ;  /* 0x000000020e7a7825 */ /* 0x041fe200078e0218 */
[----:B------:R0:W2:Y:S04]  /*3440*/  LDG.E.U16 R108, [R108.64] ;  /* 0x000000066c6c7981 */ /* 0x0000a8000c1e1500 */
[----:B------:R1:W3:Y:S04]  /*3450*/  LDG.E.U16 R110, [R110.64] ;  /* 0x000000066e6e7981 */ /* 0x0002e8000c1e1500 */
[----:B0-----:R0:W4:Y:S04]  /*3460*/  LDG.E.U16 R109, [R114.64] ;  /* 0x00000006726d7981 */ /* 0x001128000c1e1500 */
[----:B-1----:R1:W5:Y:S01]  /*3470*/  LDG.E.U16 R111, [R112.64] ;  /* 0x00000006706f7981 */ /* 0x002362000c1e1500 */
[----:B------:R-:W-:-:S04]  /*3480*/  IMAD.WIDE R116, R14, 0x2, R26 ;  /* 0x000000020e747825 */ /* 0x000fc800078e021a */
[C---:B0-----:R-:W-:Y:S02]  /*3490*/  IMAD.WIDE R114, R14.reuse, 0x2, R22 ;  /* 0x000000020e727825 */ /* 0x041fe400078e0216 */
[----:B------:R0:W5:Y:S02]  /*34a0*/  LDG.E.U16 R116, [R116.64] ;  /* 0x0000000674747981 */ /* 0x000164000c1e1500 */
[C---:B-1----:R-:W-:Y:S02]  /*34b0*/  IMAD.WIDE R112, R14.reuse, 0x2, R140 ;  /* 0x000000020e707825 */ /* 0x042fe400078e028c */
[----:B------:R1:W5:Y:S02]  /*34c0*/  LDG.E.U16 R114, [R114.64] ;  /* 0x0000000672727981 */ /* 0x000364000c1e1500 */
[C---:B------:R-:W-:Y:S02]  /*34d0*/  IMAD.WIDE R130, R14.reuse, 0x2, R28 ;  /* 0x000000020e827825 */ /* 0x040fe400078e021c */
[----:B------:R1:W5:Y:S02]  /*34e0*/  LDG.E.U16 R112, [R112.64] ;  /* 0x0000000670707981 */ /* 0x000364000c1e1500 */
[----:B------:R-:W-:-:S02]  /*34f0*/  IMAD.WIDE R126, R14, 0x2, R34 ;  /* 0x000000020e7e7825 */ /* 0x000fc400078e0222 */
[----:B0-----:R0:W5:Y:S04]  /*3500*/  LDG.E.U16 R117, [R130.64] ;  /* 0x0000000682757981 */ /* 0x001168000c1e1500 */
[----:B-1----:R1:W5:Y:S04]  /*3510*/  LDG.E.U16 R115, [R122.64] ;  /* 0x000000067a737981 */ /* 0x002368000c1e1500 */
[----:B------:R0:W5:Y:S01]  /*3520*/  LDG.E.U16 R113, [R124.64] ;  /* 0x000000067c717981 */ /* 0x000162000c1e1500 */
[----:B------:R-:W-:-:S03]  /*3530*/  IMAD.WIDE R128, R14, 0x2, R36 ;  /* 0x000000020e807825 */ /* 0x000fc600078e0224 */
[----:B------:R0:W5:Y:S01]  /*3540*/  LDG.E.U16 R188, [R126.64] ;  /* 0x000000067ebc7981 */ /* 0x000162000c1e1500 */
[----:B-1----:R-:W-:-:S03]  /*3550*/  IMAD.WIDE R122, R14, 0x2, R30 ;  /* 0x000000020e7a7825 */ /* 0x002fc600078e021e */
[----:B------:R1:W5:Y:S01]  /*3560*/  LDG.E.U16 R128, [R128.64] ;  /* 0x0000000680807981 */ /* 0x000362000c1e1500 */
[----:B0-----:R-:W-:-:S03]  /*3570*/  IMAD.WIDE R124, R14, 0x2, R32 ;  /* 0x000000020e7c7825 */ /* 0x001fc600078e0220 */
[----:B------:R0:W5:Y:S01]  /*3580*/  LDG.E.U16 R130, [R122.64] ;  /* 0x000000067a827981 */ /* 0x000162000c1e1500 */
[----:B------:R-:W-:-:S03]  /*3590*/  IMAD.WIDE R126, R14, 0x2, R42 ;  /* 0x000000020e7e7825 */ /* 0x000fc600078e022a */
[----:B------:R1:W5:Y:S04]  /*35a0*/  LDG.E.U16 R131, [R124.64] ;  /* 0x000000067c837981 */ /* 0x000368000c1e1500 */
[----:B------:R1:W5:Y:S01]  /*35b0*/  LDG.E.U16 R224, [R126.64] ;  /* 0x000000067ee07981 */ /* 0x000362000c1e1500 */
[----:B0-----:R-:W-:-:S04]  /*35c0*/  IMAD.WIDE R122, R14, 0x2, R38 ;  /* 0x000000020e7a7825 */ /* 0x001fc800078e0226 */
[C---:B-1----:R-:W-:Y:S01]  /*35d0*/  IMAD.WIDE R124, R14.reuse, 0x2, R40 ;  /* 0x000000020e7c7825 */ /* 0x042fe200078e0228 */
[----:B------:R0:W5:Y:S03]  /*35e0*/  LDG.E.U16 R129, [R122.64] ;  /* 0x000000067a817981 */ /* 0x000166000c1e1500 */
[C---:B------:R-:W-:Y:S01]  /*35f0*/  IMAD.WIDE R126, R14.reuse, 0x2, R48 ;  /* 0x000000020e7e7825 */ /* 0x040fe200078e0230 */
        /* <DEDUP_REMOVED lines=24> */
[----:B------:R1:W5:Y:S05]  /*3780*/  LDG.E.U16 R246, [R124.64] ;  /* 0x000000067cf67981 */ /* 0x00036a000c1e1500 */
[----:B------:R-:W5:Y:S01]  /*3790*/  LDG.E.U16 R126, [R126.64] ;  /* 0x000000067e7e7981 */ /* 0x000f62000c1e1500 */
[----:B0-----:R-:W-:-:S04]  /*37a0*/  IMAD.WIDE R122, R14, 0x2, R68 ;  /* 0x000000020e7a7825 */ /* 0x001fc800078e0244 */
[----:B-1----:R-:W-:Y:S02]  /*37b0*/  IMAD.WIDE R124, R14, 0x2, R70 ;  /* 0x000000020e7c7825 */ /* 0x002fe400078e0246 */
[----:B------:R0:W5:Y:S04]  /*37c0*/  LDG.E.U16 R122, [R122.64] ;  /* 0x000000067a7a7981 */ /* 0x000168000c1e1500 */
[----:B------:R-:W5:Y:S01]  /*37d0*/  LDG.E.U16 R124, [R124.64] ;  /* 0x000000067c7c7981 */ /* 0x000f62000c1e1500 */
[----:B------:R-:W-:Y:S02]  /*37e0*/  F2FP.BF16.PACK_AB R118, R118, R136 ;  /* 0x000000887676723e */ /* 0x000fe400000010ff */
[----:B------:R-:W-:Y:S01]  /*37f0*/  F2FP.BF16.PACK_AB R121, R121, R138 ;  /* 0x0000008a7979723e */ /* 0x000fe200000010ff */
[----:B------:R-:W-:Y:S01]  /*3800*/  LDS R136, [R219.X16+0x4000] ;  /* 0x00400000db887984 */ /* 0x000fe2000000c800 */
[----:B------:R-:W-:-:S03]  /*3810*/  F2FP.BF16.PACK_AB R120, R120, R137 ;  /* 0x000000897878723e */ /* 0x000fc600000010ff */
[----:B0-----:R-:W0:Y:S04]  /*3820*/  LDS R123, [R223.X4+0x4000] ;  /* 0x00400000df7b7984 */ /* 0x001e280000004800 */
[----:B------:R-:W-:Y:S04]  /*3830*/  LDS R137, [R220.X16+0x4000] ;  /* 0x00400000dc897984 */ /* 0x000fe8000000c800 */
[----:B------:R-:W-:Y:S04]  /*3840*/  LDS R138, [R221.X16+0x4000] ;  /* 0x00400000dd8a7984 */ /* 0x000fe8000000c800 */
[----:B------:R-:W-:Y:S01]  /*3850*/  BAR.SYNC.DEFER_BLOCKING 0x0 ;  /* 0x0000000000007b1d */ /* 0x000fe20000010000 */
[----:B------:R-:W-:Y:S01]  /*3860*/  F2FP.BF16.PACK_AB R119, R119, R139 ;  /* 0x0000008b7777723e */ /* 0x000fe200000010ff */
[----:B------:R-:W-:-:S04]  /*3870*/  FADD R5, -R132, R5 ;  /* 0x0000000584057221 */ /* 0x000fc80000000100 */
[----:B------:R-:W-:-:S06]  /*3880*/  FMUL R5, R5, 1.4426950216293334961 ;  /* 0x3fb8aa3b05057820 */ /* 0x000fcc0000400000 */
[----:B------:R-:W0:Y:S01]  /*3890*/  MUFU.EX2 R5, R5 ;  /* 0x0000000500057308 */ /* 0x000e220000000800 */
[----:B------:R-:W-:Y:S02]  /*38a0*/  FADD R4, -R133, R4 ;  /* 0x0000000485047221 */ /* 0x000fe40000000100 */
[----:B------:R-:W-:Y:S02]  /*38b0*/  FADD R6, -R134, R6 ;  /* 0x0000000686067221 */ /* 0x000fe40000000100 */
[----:B------:R-:W-:Y:S02]  /*38c0*/  FMUL R139, R4, 1.4426950216293334961 ;  /* 0x3fb8aa3b048b7820 */ /* 0x000fe40000400000 */
[----:B0-----:R-:W-:Y:S02]  /*38d0*/  FFMA R3, R5, R3, R123 ;  /* 0x0000000305037223 */ /* 0x001fe4000000007b */
[----:B------:R-:W-:Y:S02]  /*38e0*/  FADD R4, -R135, R7 ;  /* 0x0000000787047221 */ /* 0x000fe40000000100 */
[----:B------:R-:W-:-:S02]  /*38f0*/  FMUL R6, R6, 1.4426950216293334961 ;  /* 0x3fb8aa3b06067820 */ /* 0x000fc40000400000 */
[----:B------:R-:W-:Y:S01]  /*3900*/  FMUL R4, R4, 1.4426950216293334961 ;  /* 0x3fb8aa3b04047820 */ /* 0x000fe20000400000 */
[----:B------:R-:W0:Y:S01]  /*3910*/  MUFU.EX2 R139, R139 ;  /* 0x0000008b008b7308 */ /* 0x000e220000000800 */
[C---:B------:R-:W-:Y:S02]  /*3920*/  FMUL R96, R5.reuse, R96 ;  /* 0x0000006005607220 */ /* 0x040fe40000400000 */
[C---:B------:R-:W-:Y:S02]  /*3930*/  FMUL R97, R5.reuse, R97 ;  /* 0x0000006105617220 */ /* 0x040fe40000400000 */
[C---:B------:R-:W-:Y:S02]  /*3940*/  FMUL R76, R5.reuse, R76 ;  /* 0x0000004c054c7220 */ /* 0x040fe40000400000 */
[C---:B------:R-:W-:Y:S02]  /*3950*/  FMUL R77, R5.reuse, R77 ;  /* 0x0000004d054d7220 */ /* 0x040fe40000400000 */
[----:B------:R-:W-:-:S02]  /*3960*/  FMUL R80, R5, R80 ;  /* 0x0000005005507220 */ /* 0x000fc40000400000 */
[C---:B------:R-:W-:Y:S02]  /*3970*/  FMUL R81, R5.reuse, R81 ;  /* 0x0000005105517220 */ /* 0x040fe40000400000 */
[C---:B------:R-:W-:Y:S02]  /*3980*/  FMUL R100, R5.reuse, R100 ;  /* 0x0000006405647220 */ /* 0x040fe40000400000 */
[----:B------:R-:W-:Y:S02]  /*3990*/  FMUL R101, R5, R101 ;  /* 0x0000006505657220 */ /* 0x000fe40000400000 */
[C---:B0-----:R-:W-:Y:S02]  /*39a0*/  FMUL R98, R139.reuse, R98 ;  /* 0x000000628b627220 */ /* 0x041fe40000400000 */
[C---:B------:R-:W-:Y:S02]  /*39b0*/  FMUL R99, R139.reuse, R99 ;  /* 0x000000638b637220 */ /* 0x040fe40000400000 */
[----:B------:R-:W-:-:S02]  /*39c0*/  FMUL R78, R139, R78 ;  /* 0x0000004e8b4e7220 */ /* 0x000fc40000400000 */
[C---:B------:R-:W-:Y:S02]  /*39d0*/  FMUL R79, R139.reuse, R79 ;  /* 0x0000004f8b4f7220 */ /* 0x040fe40000400000 */
[C---:B------:R-:W-:Y:S02]  /*39e0*/  FMUL R82, R139.reuse, R82 ;  /* 0x000000528b527220 */ /* 0x040fe40000400000 */
[C---:B------:R-:W-:Y:S02]  /*39f0*/  FMUL R83, R139.reuse, R83 ;  /* 0x000000538b537220 */ /* 0x040fe40000400000 */
[C---:B------:R-:W-:Y:S02]  /*3a00*/  FMUL R102, R139.reuse, R102 ;  /* 0x000000668b667220 */ /* 0x040fe40000400000 */
[----:B------:R-:W-:Y:S01]  /*3a10*/  FMUL R103, R139, R103 ;  /* 0x000000678b677220 */ /* 0x000fe20000400000 */
[----:B--2---:R-:W-:Y:S04]  /*3a20*/  STS.U16 [R2+0x4000], R108 ;  /* 0x0040006c02007388 */ /* 0x004fe80000000400 */
[----:B---3--:R-:W-:Y:S04]  /*3a30*/  STS.U16 [R2+0x4400], R110 ;  /* 0x0044006e02007388 */ /* 0x008fe80000000400 */
[----:B----4-:R-:W-:Y:S04]  /*3a40*/  STS.U16 [R2+0x4200], R109 ;  /* 0x0042006d02007388 */ /* 0x010fe80000000400 */
[----:B-----5:R-:W-:Y:S04]  /*3a50*/  STS.U16 [R2+0x4600], R111 ;  /* 0x0046006f02007388 */ /* 0x020fe80000000400 */
[----:B------:R-:W-:Y:S04]  /*3a60*/  STS.U16 [R2+0x5000], R116 ;  /* 0x0050007402007388 */ /* 0x000fe80000000400 */
[----:B------:R-:W-:Y:S04]  /*3a70*/  STS.U16 [R2+0x4c00], R114 ;  /* 0x004c007202007388 */ /* 0x000fe80000000400 */
[----:B------:R-:W-:Y:S04]  /*3a80*/  STS.U16 [R2+0x4800], R112 ;  /* 0x0048007002007388 */ /* 0x000fe80000000400 */
[----:B------:R-:W-:Y:S04]  /*3a90*/  STS.U16 [R2+0x5200], R117 ;  /* 0x0052007502007388 */ /* 0x000fe80000000400 */
[----:B------:R-:W-:Y:S04]  /*3aa0*/  STS.U16 [R2+0x4e00], R115 ;  /* 0x004e007302007388 */ /* 0x000fe80000000400 */
[----:B------:R-:W-:Y:S04]  /*3ab0*/  STS.U16 [R2+0x4a00], R113 ;  /* 0x004a007102007388 */ /* 0x000fe80000000400 */
[----:B------:R0:W-:Y:S04]  /*3ac0*/  STS.U16 [R2+0x5800], R188 ;  /* 0x005800bc02007388 */ /* 0x0001e80000000400 */
        /* <DEDUP_REMOVED lines=21> */
[----:B------:R-:W-:Y:S04]  /*3c20*/  STS [R11+0x8000], R118 ;  /* 0x008000760b007388 */ /* 0x000fe80000000800 */
[----:B------:R-:W-:Y:S04]  /*3c30*/  STS [R11+0x8200], R121 ;  /* 0x008200790b007388 */ /* 0x000fe80000000800 */
[----:B------:R-:W-:Y:S04]  /*3c40*/  STS [R11+0x8400], R120 ;  /* 0x008400780b007388 */ /* 0x000fe80000000800 */
[----:B------:R-:W-:Y:S04]  /*3c50*/  STS [R11+0x8600], R119 ;  /* 0x008600770b007388 */ /* 0x000fe80000000800 */
[----:B------:R-:W-:Y:S06]  /*3c60*/  BAR.SYNC.DEFER_BLOCKING 0x0 ;  /* 0x0000000000007b1d */ /* 0x000fec0000010000 */
[----:B0-----:R-:W0:Y:S01]  /*3c70*/  MUFU.EX2 R188, R6 ;  /* 0x0000000600bc7308 */ /* 0x001e220000000800 */
[----:B------:R-:W-:Y:S04]  /*3c80*/  LDSM.16.M88.4 R108, [R10+0x4000] ;  /* 0x004000000a6c783b */ /* 0x000fe80000000200 */
[----:B------:R-:W-:Y:S04]  /*3c90*/  LDSM.16.M88.4 R116, [R10+0x5000] ;  /* 0x005000000a74783b */ /* 0x000fe80000000200 */
[----:B------:R-:W-:Y:S04]  /*3ca0*/  LDSM.16.M88.4 R112, [R10+0x6000] ;  /* 0x006000000a70783b */ /* 0x000fe80000000200 */
[----:B------:R-:W-:Y:S04]  /*3cb0*/  LDSM.16.M88.4 R120, [R10+0x7000] ;  /* 0x007000000a78783b */ /* 0x000fe80000000200 */
[----:B------:R-:W2:Y:S04]  /*3cc0*/  LDSM.16.M88.4 R124, [R18+0x8400] ;  /* 0x00840000127c783b */ /* 0x000ea80000000200 */
[----:B------:R-:W3:Y:S01]  /*3cd0*/  LDSM.16.M88.4 R128, [R18+0x8000] ;  /* 0x008000001280783b */ /* 0x000ee20000000200 */
[----:B-1----:R1:W4:Y:S03]  /*3ce0*/  MUFU.EX2 R189, R4 ;  /* 0x0000000400bd7308 */ /* 0x0023260000000800 */
[----:B-1----:R-:W1:Y:S01]  /*3cf0*/  LDSM.16.M88.4 R4, [R252+0x8400] ;  /* 0x00840000fc04783b */ /* 0x002e620000000200 */
[----:B0-----:R-:W-:-:S02]  /*3d00*/  FMUL R84, R188, R84 ;  /* 0x00000054bc547220 */ /* 0x001fc40000400000 */
[C---:B------:R-:W-:Y:S01]  /*3d10*/  FMUL R85, R188.reuse, R85 ;  /* 0x00000055bc557220 */ /* 0x040fe20000400000 */
[----:B------:R-:W0:Y:S01]  /*3d20*/  S2R R224, SR_CTAID.X ;  /* 0x0000000000e07919 */ /* 0x000e220000002500 */
[C---:B------:R-:W-:Y:S02]  /*3d30*/  FMUL R88, R188.reuse, R88 ;  /* 0x00000058bc587220 */ /* 0x040fe40000400000 */
[C---:B----4-:R-:W-:Y:S02]  /*3d40*/  FMUL R86, R189.reuse, R86 ;  /* 0x00000056bd567220 */ /* 0x050fe40000400000 */
[C---:B------:R-:W-:Y:S02]  /*3d50*/  FMUL R87, R189.reuse, R87 ;  /* 0x00000057bd577220 */ /* 0x040fe40000400000 */
[----:B------:R-:W-:Y:S02]  /*3d60*/  FMUL R89, R188, R89 ;  /* 0x00000059bc597220 */ /* 0x000fe40000400000 */
[----:B------:R-:W-:-:S02]  /*3d70*/  FMUL R90, R189, R90 ;  /* 0x0000005abd5a7220 */ /* 0x000fc40000400000 */
[C---:B------:R-:W-:Y:S02]  /*3d80*/  FMUL R91, R189.reuse, R91 ;  /* 0x0000005bbd5b7220 */ /* 0x040fe40000400000 */
[C---:B------:R-:W-:Y:S02]  /*3d90*/  FMUL R104, R188.reuse, R104 ;  /* 0x00000068bc687220 */ /* 0x040fe40000400000 */
[C---:B------:R-:W-:Y:S02]  /*3da0*/  FMUL R105, R188.reuse, R105 ;  /* 0x00000069bc697220 */ /* 0x040fe40000400000 */
[C---:B------:R-:W-:Y:S02]  /*3db0*/  FMUL R106, R189.reuse, R106 ;  /* 0x0000006abd6a7220 */ /* 0x040fe40000400000 */
[----:B------:R-:W-:Y:S02]  /*3dc0*/  FMUL R107, R189, R107 ;  /* 0x0000006bbd6b7220 */ /* 0x000fe40000400000 */
[----:B------:R-:W-:-:S02]  /*3dd0*/  FMUL R92, R188, R92 ;  /* 0x0000005cbc5c7220 */ /* 0x000fc40000400000 */
[----:B------:R-:W-:Y:S02]  /*3de0*/  FMUL R93, R188, R93 ;  /* 0x0000005dbc5d7220 */ /* 0x000fe40000400000 */
[C---:B------:R-:W-:Y:S02]  /*3df0*/  FMUL R94, R189.reuse, R94 ;  /* 0x0000005ebd5e7220 */ /* 0x040fe40000400000 */
[----:B------:R-:W-:Y:S01]  /*3e00*/  FMUL R95, R189, R95 ;  /* 0x0000005fbd5f7220 */ /* 0x000fe20000400000 */
[C---:B--2---:R-:W-:Y:S08]  /*3e10*/  HMMA.16816.F32.BF16 R84, R124.reuse, R108, R84 ;  /* 0x0000006c7c54723c */ /* 0x044ff00000041854 */
[C---:B------:R-:W-:Y:S08]  /*3e20*/  HMMA.16816.F32.BF16 R88, R124.reuse, R116, R88 ;  /* 0x000000747c58723c */ /* 0x040ff00000041858 */
[C---:B------:R-:W-:Y:S08]  /*3e30*/  HMMA.16816.F32.BF16 R104, R124.reuse, R112, R104 ;  /* 0x000000707c68723c */ /* 0x040ff00000041868 */
[----:B------:R-:W-:Y:S08]  /*3e40*/  HMMA.16816.F32.BF16 R92, R124, R120, R92 ;  /* 0x000000787c5c723c */ /* 0x000ff0000004185c */
[C---:B---3--:R-:W-:Y:S08]  /*3e50*/  HMMA.16816.F32.BF16 R96, R128.reuse, R108, R96 ;  /* 0x0000006c8060723c */ /* 0x048ff00000041860 */
[C---:B------:R-:W-:Y:S08]  /*3e60*/  HMMA.16816.F32.BF16 R76, R128.reuse, R116, R76 ;  /* 0x00000074804c723c */ /* 0x040ff0000004184c */
[C---:B------:R-:W-:Y:S08]  /*3e70*/  HMMA.16816.F32.BF16 R80, R128.reuse, R112, R80 ;  /* 0x000000708050723c */ /* 0x040ff00000041850 */
[----:B------:R-:W-:Y:S01]  /*3e80*/  HMMA.16816.F32.BF16 R100, R128, R120, R100 ;  /* 0x000000788064723c */ /* 0x000fe20000041864 */
[----:B------:R-:W2:Y:S01]  /*3e90*/  LDSM.16.M88.4 R128, [R252+0x8000] ;  /* 0x00800000fc80783b */ /* 0x000ea20000000200 */
[----:B------:R-:W-:Y:S01]  /*3ea0*/  UIADD3 UR4, UP0, UR4, 0x20, URZ ;  /* 0x0000002004047890 */ /* 0x000fe2000ff1e03f */
[----:B0-----:R-:W-:-:S03]  /*3eb0*/  SHF.L.U32 R224, R224, 0x5, RZ ;  /* 0x00000005e0e07819 */ /* 0x001fc600000006ff */
[----:B------:R-:W-:Y:S01]  /*3ec0*/  UIADD3.X UR5, URZ, UR5, URZ, UP0, !UPT ;  /* 0x000000053f057290 */ /* 0x000fe200087fe43f */
[----:B------:R-:W-:Y:S01]  /*3ed0*/  IADD3 R224, R224, 0x20, RZ ;  /* 0x00000020e0e07810 */ /* 0x000fe20007ffe0ff */
[----:B-1----:R-:W-:Y:S03]  /*3ee0*/  HMMA.16816.F32.BF16 R84, R4, R110, R84 ;  /* 0x0000006e0454723c */ /* 0x002fe60000041854 */
[----:B------:R-:W-:-:S05]  /*3ef0*/  ISETP.LE.U32.AND P1, PT, R224, UR4, PT ;  /* 0x00000004e0007c0c */ /* 0x000fca000bf23070 */
[C---:B------:R-:W-:Y:S08]  /*3f00*/  HMMA.16816.F32.BF16 R88, R4.reuse, R118, R88 ;  /* 0x000000760458723c */ /* 0x040ff00000041858 */
[C---:B------:R-:W-:Y:S08]  /*3f10*/  HMMA.16816.F32.BF16 R104, R4.reuse, R114, R104 ;  /* 0x000000720468723c */ /* 0x040ff00000041868 */
[----:B------:R-:W-:Y:S07]  /*3f20*/  HMMA.16816.F32.BF16 R92, R4, R122, R92 ;  /* 0x0000007a045c723c */ /* 0x000fee000004185c */
[----:B------:R-:W-:-:S05]  /*3f30*/  IMAD.U32 R5, RZ, RZ, UR5 ;  /* 0x00000005ff057e24 */ /* 0x000fca000f8e00ff */
[----:B------:R-:W-:Y:S01]  /*3f40*/  ISETP.GE.U32.AND.EX P1, PT, R5, RZ, PT, P1 ;  /* 0x000000ff0500720c */ /* 0x000fe20003f26110 */
[----:B------:R-:W-:Y:S01]  /*3f50*/  IMAD.MOV.U32 R4, RZ, RZ, 0x20 ;  /* 0x00000020ff047424 */ /* 0x000fe200078e00ff */
[----:B--2---:R-:W-:Y:S01]  /*3f60*/  HMMA.16816.F32.BF16 R96, R128, R110, R96 ;  /* 0x0000006e8060723c */ /* 0x004fe20000041860 */
[----:B------:R-:W-:Y:S01]  /*3f70*/  FFMA R8, R139, R8, R136 ;  /* 0x000000088b087223 */ /* 0x000fe20000000088 */
[----:B------:R-:W-:Y:S01]  /*3f80*/  MOV R5, R132 ;  /* 0x0000008400057202 */ /* 0x000fe20000000f00 */
[C---:B------:R-:W-:Y:S01]  /*3f90*/  IMAD R14, R4.reuse, c[0x0][0x1b4], R14 ;  /* 0x00006d00040e7a24 */ /* 0x040fe200078e020e */
[----:B------:R-:W-:Y:S01]  /*3fa0*/  MOV R7, R135 ;  /* 0x0000008700077202 */ /* 0x000fe20000000f00 */
[----:B------:R-:W-:-:S03]  /*3fb0*/  IMAD R15, R4, c[0x0][0x1a4], R15 ;  /* 0x00006900040f7a24 */ /* 0x000fc600078e020f */
[----:B------:R-:W-:Y:S01]  /*3fc0*/  HMMA.16816.F32.BF16 R76, R128, R118, R76 ;  /* 0x00000076804c723c */ /* 0x000fe2000004184c */
[----:B------:R-:W-:Y:S02]  /*3fd0*/  FFMA R9, R188, R9, R137 ;  /* 0x00000009bc097223 */ /* 0x000fe40000000089 */
[----:B------:R-:W-:Y:S02]  /*3fe0*/  FFMA R19, R189, R19, R138 ;  /* 0x00000013bd137223 */ /* 0x000fe4000000008a */
[----:B------:R-:W-:-:S03]  /*3ff0*/  IMAD.MOV.U32 R4, RZ, RZ, R133 ;  /* 0x000000ffff047224 */ /* 0x000fc600078e0085 */
[----:B------:R-:W-:Y:S01]  /*4000*/  HMMA.16816.F32.BF16 R80, R128, R114, R80 ;  /* 0x000000728050723c */ /* 0x000fe20000041850 */
[----:B------:R-:W-:-:S07]  /*4010*/  IMAD.MOV.U32 R6, RZ, RZ, R134 ;  /* 0x000000ffff067224 */ /* 0x000fce00078e0086 */
[----:B------:R-:W-:Y:S01]  /*4020*/  HMMA.16816.F32.BF16 R100, R128, R122, R100 ;  /* 0x0000007a8064723c */ /* 0x000fe20000041864 */
[----:B------:R-:W-:Y:S01]  /*4030*/  @P1 CALL.REL.NOINC `(.L_x_0) ;  /* 0x0000001000001944 */ /* 0x000fe20003c00000 */
[----:B------:R-:W-:Y:S06]  /*4040*/  BRA `(.L_x_1) ;  /* 0xffffe02000007947 */ /* 0x000fec000383ffff */
.L_x_0:
[----:B------:R-:W-:-:S01]  /*4050*/  NOP ;  /* 0x0000000000007918 */ /* 0x000fc20000000000 */
[----:B------:R-:W0:Y:S01]  /*4060*/  S2R R111, SR_TID.X ;  /* 0x00000000006f7919 */ /* 0x000e220000002100 */
[----:B------:R-:W-:Y:S01]  /*4070*/  IMAD.MOV.U32 R109, RZ, RZ, c[0x0][0x1c8] ;  /* 0x00007200ff6d7624 */ /* 0x000fe200078e00ff */
[----:B------:R-:W-:Y:S01]  /*4080*/  MOV R142, R96 ;  /* 0x00000060008e7202 */ /* 0x000fe20000000f00 */
[----:B------:R-:W-:Y:S01]  /*4090*/  IMAD R6, R237, c[0x0][0x1c4], RZ ;  /* 0x00007100ed067a24 */ /* 0x000fe200078e02ff */
[----:B------:R-:W1:Y:S01]  /*40a0*/  S2R R108, SR_TID.X ;  /* 0x00000000006c7919 */ /* 0x000e620000002100 */
[C---:B------:R-:W-:Y:S01]  /*40b0*/  IMAD R12, R109.reuse, 0x8, R225 ;  /* 0x000000086d0c7824 */ /* 0x040fe200078e02e1 */
[----:B------:R-:W-:Y:S01]  /*40c0*/  MOV R96, R9 ;  /* 0x0000000900607202 */ /* 0x000fe20000000f00 */
[----:B------:R-:W-:Y:S01]  /*40d0*/  IMAD.MOV.U32 R144, RZ, RZ, R3 ;  /* 0x000000ffff907224 */ /* 0x000fe200078e0003 */
[----:B------:R-:W2:Y:S01]  /*40e0*/  S2R R119, SR_CTAID.Y ;  /* 0x0000000000777919 */ /* 0x000ea20000002600 */
[----:B------:R-:W-:Y:S01]  /*40f0*/  IMAD.MOV.U32 R140, RZ, RZ, R97 ;  /* 0x000000ffff8c7224 */ /* 0x000fe200078e0061 */
[C---:B------:R-:W-:Y:S01]  /*4100*/  LEA R13, R109.reuse, R12, 0x3 ;  /* 0x0000000c6d0d7211 */ /* 0x040fe200078e18ff */
[----:B------:R-:W-:Y:S01]  /*4110*/  FMUL R3, R144, 8388608 ;  /* 0x4b00000090037820 */ /* 0x000fe20000400000 */
[----:B------:R-:W-:Y:S01]  /*4120*/  MOV R97, R8 ;  /* 0x0000000800617202 */ /* 0x000fe20000000f00 */
[----:B------:R-:W-:Y:S01]  /*4130*/  IMAD.MOV.U32 R118, RZ, RZ, R83 ;  /* 0x000000ffff767224 */ /* 0x000fe200078e0053 */
[----:B------:R-:W-:Y:S01]  /*4140*/  MOV R136, R76 ;  /* 0x0000004c00887202 */ /* 0x000fe20000000f00 */
[----:B------:R-:W-:Y:S01]  /*4150*/  IMAD R14, R109, 0x8, R13 ;  /* 0x000000086d0e7824 */ /* 0x000fe200078e020d */
[----:B------:R-:W-:Y:S01]  /*4160*/  MOV R124, R80 ;  /* 0x00000050007c7202 */ /* 0x000fe20000000f00 */
[----:B------:R-:W-:Y:S01]  /*4170*/  FMUL R8, R97, 8388608 ;  /* 0x4b00000061087820 */ /* 0x000fe20000400000 */
[----:B------:R-:W-:Y:S01]  /*4180*/  MOV R120, R82 ;  /* 0x0000005200787202 */ /* 0x000fe20000000f00 */
[----:B------:R-:W-:Y:S01]  /*4190*/  FMUL R9, R96, 8388608 ;  /* 0x4b00000060097820 */ /* 0x000fe20000400000 */
[----:B------:R-:W-:Y:S01]  /*41a0*/  LEA R15, R109, R14, 0x3 ;  /* 0x0000000e6d0f7211 */ /* 0x000fe200078e18ff */
[----:B------:R-:W-:Y:S01]  /*41b0*/  IMAD.MOV.U32 R83, RZ, RZ, R19 ;  /* 0x000000ffff537224 */ /* 0x000fe200078e0013 */
[----:B------:R-:W-:Y:S01]  /*41c0*/  MOV R126, R79 ;  /* 0x0000004f007e7202 */ /* 0x000fe20000000f00 */
[----:B------:R-:W-:Y:S01]  /*41d0*/  IMAD.MOV.U32 R130, RZ, RZ, R77 ;  /* 0x000000ffff827224 */ /* 0x000fe200078e004d */
[----:B0-----:R-:W-:Y:S01]  /*41e0*/  LOP3.LUT R110, R111, 0x3, RZ, 0xc0, !PT ;  /* 0x000000036f6e7812 */ /* 0x001fe200078ec0ff */
[----:B------:R-:W-:Y:S01]  /*41f0*/  IMAD R16, R109, 0x8, R15 ;  /* 0x000000086d107824 */ /* 0x000fe200078e020f */
[----:B------:R-:W-:Y:S01]  /*4200*/  LOP3.LUT R111, R111, 0xe0, RZ, 0xc0, !PT ;  /* 0x000000e06f6f7812 */ /* 0x000fe200078ec0ff */
[----:B------:R-:W-:Y:S01]  /*4210*/  IMAD.MOV.U32 R122, RZ, RZ, R81 ;  /* 0x000000ffff7a7224 */ /* 0x000fe200078e0051 */
[--C-:B-1----:R-:W-:Y:S01]  /*4220*/  SHF.R.U32.HI R2, RZ, 0x1, R108.reuse ;  /* 0x00000001ff027819 */ /* 0x102fe2000001166c */
[----:B------:R-:W-:Y:S01]  /*4230*/  IMAD.SHL.U32 R0, R108, 0x10, RZ ;  /* 0x000000106c007824 */ /* 0x000fe200078e00ff */
[C---:B------:R-:W-:Y:S01]  /*4240*/  LEA R17, R109.reuse, R16, 0x3 ;  /* 0x000000106d117211 */ /* 0x040fe200078e18ff */
[----:B------:R-:W-:Y:S01]  /*4250*/  IMAD R72, R110, 0x2, R111 ;  /* 0x000000026e487824 */ /* 0x000fe200078e026f */
[----:B------:R-:W-:Y:S01]  /*4260*/  LOP3.LUT R5, R2, 0xc, RZ, 0xc0, !PT ;  /* 0x0000000c02057812 */ /* 0x000fe200078ec0ff */
[----:B------:R-:W0:Y:S01]  /*4270*/  S2R R110, SR_TID.X ;  /* 0x00000000006e7919 */ /* 0x000e220000002100 */
[C---:B------:R-:W-:Y:S01]  /*4280*/  LEA R18, R109.reuse, R17, 0x3 ;  /* 0x000000116d127211 */ /* 0x040fe200078e18ff */
[----:B------:R-:W-:Y:S01]  /*4290*/  IMAD.SHL.U32 R72, R72, 0x10, RZ ;  /* 0x0000001048487824 */ /* 0x000fe200078e00ff */
[----:B------:R-:W-:Y:S01]  /*42a0*/  SHF.R.S32.HI R2, RZ, 0x4, R108 ;  /* 0x00000004ff027819 */ /* 0x000fe2000001146c */
[----:B------:R-:W-:Y:S01]  /*42b0*/  IMAD.MOV.U32 R128, RZ, RZ, R78 ;  /* 0x000000ffff807224 */ /* 0x000fe200078e004e */
[----:B------:R-:W-:Y:S01]  /*42c0*/  LOP3.LUT R0, R0, 0x70, RZ, 0xc0, !PT ;  /* 0x0000007000007812 */ /* 0x000fe200078ec0ff */
[C---:B------:R-:W-:Y:S01]  /*42d0*/  IMAD R20, R109.reuse, 0x8, R18 ;  /* 0x000000086d147824 */ /* 0x040fe200078e0212 */
[----:B------:R-:W-:Y:S01]  /*42e0*/  SGXT R2, R2, 0x1 ;  /* 0x000000010202781a */ /* 0x000fe20000000200 */
[----:B------:R-:W-:Y:S01]  /*42f0*/  IMAD.MOV.U32 R112, RZ, RZ, R102 ;  /* 0x000000ffff707224 */ /* 0x000fe200078e0066 */
[C---:B------:R-:W-:Y:S01]  /*4300*/  LOP3.LUT R4, R108.reuse, 0xc, RZ, 0xc0, !PT ;  /* 0x0000000c6c047812 */ /* 0x040fe200078ec0ff */
[----:B------:R-:W-:Y:S01]  /*4310*/  IMAD R21, R109, 0x8, R20 ;  /* 0x000000086d157824 */ /* 0x000fe200078e0214 */
[----:B------:R-:W-:Y:S01]  /*4320*/  LOP3.LUT R108, R108, 0xc0, RZ, 0xc0, !PT ;  /* 0x000000c06c6c7812 */ /* 0x000fe200078ec0ff */
[----:B------:R-:W-:Y:S01]  /*4330*/  IMAD.IADD R0, R0, 0x1, R5 ;  /* 0x0000000100007824 */ /* 0x000fe200078e0205 */
[----:B------:R-:W-:Y:S01]  /*4340*/  LOP3.LUT R5, R2, 0x1020, RZ, 0xc0, !PT ;  /* 0x0000102002057812 */ /* 0x000fe200078ec0ff */
[----:B--2---:R-:W-:Y:S01]  /*4350*/  IMAD R2, R119, c[0x0][0x1c0], RZ ;  /* 0x0000700077027a24 */ /* 0x004fe200078e02ff */
[C---:B------:R-:W-:Y:S01]  /*4360*/  LEA R22, R109.reuse, R21, 0x3 ;  /* 0x000000156d167211 */ /* 0x040fe200078e18ff */
[----:B------:R-:W-:Y:S01]  /*4370*/  IMAD.MOV.U32 R116, RZ, RZ, R100 ;  /* 0x000000ffff747224 */ /* 0x000fe200078e0064 */
[----:B------:R-:W-:Y:S01]  /*4380*/  LEA R11, R4, R5, 0x1 ;  /* 0x00000005040b7211 */ /* 0x000fe200078e08ff */
[----:B------:R-:W-:Y:S01]  /*4390*/  IMAD.HI R5, R2, 0x2, RZ ;  /* 0x0000000202057827 */ /* 0x000fe200078e02ff */
[----:B------:R-:W-:Y:S01]  /*43a0*/  LEA R23, R109, R22, 0x3 ;  /* 0x000000166d177211 */ /* 0x000fe200078e18ff */
[----:B------:R-:W-:Y:S01]  /*43b0*/  BAR.SYNC.DEFER_BLOCKING 0x0 ;  /* 0x0000000000007b1d */ /* 0x000fe20000010000 */
[----:B------:R-:W-:Y:S01]  /*43c0*/  SHF.R.U32.HI R10, RZ, 0x1, R108 ;  /* 0x00000001ff0a7819 */ /* 0x000fe2000001166c */
[----:B------:R-:W-:Y:S01]  /*43d0*/  IMAD.MOV.U32 R138, RZ, RZ, R98 ;  /* 0x000000ffff8a7224 */ /* 0x000fe200078e0062 */
[----:B------:R-:W-:Y:S01]  /*43e0*/  LOP3.LUT R72, R11, R72, RZ, 0x3c, !PT ;  /* 0x000000480b487212 */ /* 0x000fe200078e3cff */
[----:B0-----:R-:W-:Y:S01]  /*43f0*/  IMAD.SHL.U32 R110, R110, 0x8, RZ ;  /* 0x000000086e6e7824 */ /* 0x001fe200078e00ff */
[----:B------:R-:W-:Y:S01]  /*4400*/  FSETP.GEU.AND P5, PT, R83, 1.175494350822287508e-38, PT ;  /* 0x008000005300780b */ /* 0x000fe20003fae000 */
[----:B------:R-:W-:Y:S01]  /*4410*/  IMAD R24, R109, 0x8, R23 ;  /* 0x000000086d187824 */ /* 0x000fe200078e0217 */
[----:B------:R-:W-:Y:S01]  /*4420*/  MOV R102, R86 ;  /* 0x0000005600667202 */ /* 0x000fe20000000f00 */
[----:B------:R-:W-:Y:S01]  /*4430*/  IMAD.MOV.U32 R100, RZ, RZ, R88 ;  /* 0x000000ffff647224 */ /* 0x000fe200078e0058 */
[----:B------:R-:W-:Y:S01]  /*4440*/  LOP3.LUT R7, R110, 0x1f8, RZ, 0xc0, !PT ;  /* 0x000001f86e077812 */ /* 0x000fe200078ec0ff */
[----:B------:R-:W-:Y:S01]  /*4450*/  IMAD.MOV.U32 R108, RZ, RZ, R85 ;  /* 0x000000ffff6c7224 */ /* 0x000fe200078e0055 */
[----:B------:R-:W-:Y:S01]  /*4460*/  MOV R110, R84 ;  /* 0x00000054006e7202 */ /* 0x000fe20000000f00 */
[----:B------:R-:W-:Y:S01]  /*4470*/  IMAD.MOV.U32 R88, RZ, RZ, R93 ;  /* 0x000000ffff587224 */ /* 0x000fe200078e005d */
[----:B------:R-:W-:Y:S01]  /*4480*/  FSEL R79, RZ, -23, P5 ;  /* 0xc1b80000ff4f7808 */ /* 0x000fe20002800000 */
[----:B------:R-:W-:Y:S01]  /*4490*/  IMAD R25, R4, 0x400, R7 ;  /* 0x0000040004197824 */ /* 0x000fe200078e0207 */
[----:B------:R-:W-:Y:S01]  /*44a0*/  MOV R98, R89 ;  /* 0x0000005900627202 */ /* 0x000fe20000000f00 */
[----:B------:R-:W-:Y:S01]  /*44b0*/  IMAD.SHL.U32 R4, R2, 0x2, RZ ;  /* 0x0000000202047824 */ /* 0x000fe200078e00ff */
[----:B------:R-:W-:Y:S01]  /*44c0*/  MOV R114, R101 ;  /* 0x0000006500727202 */ /* 0x000fe20000000f00 */
[C---:B------:R-:W-:Y:S01]  /*44d0*/  IMAD.SHL.U32 R7, R6.reuse, 0x2, RZ ;  /* 0x0000000206077824 */ /* 0x040fe200078e00ff */
[----:B------:R-:W-:Y:S01]  /*44e0*/  LOP3.LUT R2, R25, R10, RZ, 0x3c, !PT ;  /* 0x0000000a19027212 */ /* 0x000fe200078e3cff */
[----:B------:R-:W-:Y:S01]  /*44f0*/  IMAD.HI R6, R6, 0x2, RZ ;  /* 0x0000000206067827 */ /* 0x000fe200078e02ff */
[----:B------:R-:W-:-:S02]  /*4500*/  ISETP.GE.U32.AND P0, PT, R227, 0x20, PT ;  /* 0x00000020e300780c */ /* 0x000fc40003f06070 */
[----:B------:R-:W-:Y:S01]  /*4510*/  IADD3 R29, P1, P2, R7, c[0x0][0x178], R4 ;  /* 0x00005e00071d7a10 */ /* 0x000fe20007a3e004 */
[----:B------:R-:W-:-:S03]  /*4520*/  IMAD R25, R109, 0x8, R24 ;  /* 0x000000086d197824 */ /* 0x000fc600078e0218 */
[----:B------:R-:W-:Y:S02]  /*4530*/  IADD3.X R75, R6, c[0x0][0x17c], R5, P1, P2 ;  /* 0x00005f00064b7a10 */ /* 0x000fe40000fe4405 */
[C---:B------:R-:W-:Y:S02]  /*4540*/  LEA R6, P2, R12.reuse, R29, 0x1 ;  /* 0x0000001d0c067211 */ /* 0x040fe400078408ff */
[----:B------:R-:W-:Y:S02]  /*4550*/  LEA R26, R109, R25, 0x3 ;  /* 0x000000196d1a7211 */ /* 0x000fe400078e18ff */
[-C--:B------:R-:W-:Y:S02]  /*4560*/  LEA R10, P1, R225, R29.reuse, 0x1 ;  /* 0x0000001de10a7211 */ /* 0x080fe400078208ff */
[----:B------:R-:W-:Y:S02]  /*4570*/  LEA R4, P3, R13, R29, 0x1 ;  /* 0x0000001d0d047211 */ /* 0x000fe400078608ff */
[-C--:B------:R-:W-:Y:S01]  /*4580*/  LEA.HI.X.SX32 R7, R12, R75.reuse, 0x1, P2 ;  /* 0x0000004b0c077211 */ /* 0x080fe200010f0eff */
[----:B------:R-:W-:Y:S01]  /*4590*/  IMAD R12, R109, 0x8, R26 ;  /* 0x000000086d0c7824 */ /* 0x000fe200078e021a */
[----:B------:R-:W-:-:S02]  /*45a0*/  LEA.HI.X.SX32 R11, R225, R75, 0x1, P1 ;  /* 0x0000004be10b7211 */ /* 0x000fc400008f0eff */
[----:B------:R-:W-:Y:S01]  /*45b0*/  LEA.HI.X.SX32 R5, R13, R75, 0x1, P3 ;  /* 0x0000004b0d057211 */ /* 0x000fe200018f0eff */
[----:B------:R-:W-:Y:S01]  /*45c0*/  IMAD R13, R109, 0x8, R12 ;  /* 0x000000086d0d7824 */ /* 0x000fe200078e020c */
[-C--:B------:R-:W-:Y:S02]  /*45d0*/  LEA R70, P1, R14, R29.reuse, 0x1 ;  /* 0x0000001d0e467211 */ /* 0x080fe400078208ff */
[----:B------:R-:W-:Y:S02]  /*45e0*/  LEA R66, P2, R16, R29, 0x1 ;  /* 0x0000001d10427211 */ /* 0x000fe400078408ff */
[----:B------:R-:W-:Y:S02]  /*45f0*/  LEA.HI.X.SX32 R71, R14, R75, 0x1, P1 ;  /* 0x0000004b0e477211 */ /* 0x000fe400008f0eff */
[----:B------:R-:W-:Y:S02]  /*4600*/  LEA R68, P1, R15, R29, 0x1 ;  /* 0x0000001d0f447211 */ /* 0x000fe400078208ff */
[----:B------:R-:W-:-:S02]  /*4610*/  LEA R14, R109, R13, 0x3 ;  /* 0x0000000d6d0e7211 */ /* 0x000fc400078e18ff */
[----:B------:R-:W-:Y:S02]  /*4620*/  LEA.HI.X.SX32 R69, R15, R75, 0x1, P1 ;  /* 0x0000004b0f457211 */ /* 0x000fe400008f0eff */
[----:B------:R-:W-:Y:S01]  /*4630*/  LEA R64, P3, R17, R29, 0x1 ;  /* 0x0000001d11407211 */ /* 0x000fe200078608ff */
[----:B------:R-:W-:Y:S01]  /*4640*/  IMAD R15, R109, 0x8, R14 ;  /* 0x000000086d0f7824 */ /* 0x000fe200078e020e */
[-C--:B------:R-:W-:Y:S02]  /*4650*/  LEA.HI.X.SX32 R67, R16, R75.reuse, 0x1, P2 ;  /* 0x0000004b10437211 */ /* 0x080fe400010f0eff */
[----:B------:R-:W-:Y:S01]  /*4660*/  LEA.HI.X.SX32 R65, R17, R75, 0x1, P3 ;  /* 0x0000004b11417211 */ /* 0x000fe200018f0eff */
[----:B------:R-:W-:Y:S01]  /*4670*/  IMAD R16, R109, 0x8, R15 ;  /* 0x000000086d107824 */ /* 0x000fe200078e020f */
[-C--:B------:R-:W-:Y:S02]  /*4680*/  LEA R58, P3, R21, R29.reuse, 0x1 ;  /* 0x0000001d153a7211 */ /* 0x080fe400078608ff */
[----:B------:R-:W-:-:S02]  /*4690*/  LEA R62, P1, R18, R29, 0x1 ;  /* 0x0000001d123e7211 */ /* 0x000fc400078208ff */
[----:B------:R-:W-:Y:S02]  /*46a0*/  LEA R17, R109, R16, 0x3 ;  /* 0x000000106d117211 */ /* 0x000fe400078e18ff */
[-C--:B------:R-:W-:Y:S02]  /*46b0*/  LEA.HI.X.SX32 R59, R21, R75.reuse, 0x1, P3 ;  /* 0x0000004b153b7211 */ /* 0x080fe400018f0eff */
[----:B------:R-:W-:Y:S01]  /*46c0*/  LEA.HI.X.SX32 R63, R18, R75, 0x1, P1 ;  /* 0x0000004b123f7211 */ /* 0x000fe200008f0eff */
[C---:B------:R-:W-:Y:S01]  /*46d0*/  IMAD R18, R109.reuse, 0x8, R17 ;  /* 0x000000086d127824 */ /* 0x040fe200078e0211 */
[-C--:B------:R-:W-:Y:S02]  /*46e0*/  LEA R52, P3, R24, R29.reuse, 0x1 ;  /* 0x0000001d18347211 */ /* 0x080fe400078608ff */
[----:B------:R-:W-:Y:S01]  /*46f0*/  LEA R56, P1, R22, R29, 0x1 ;  /* 0x0000001d16387211 */ /* 0x000fe200078208ff */
[----:B------:R-:W-:Y:S01]  /*4700*/  IMAD R21, R109, 0x8, R18 ;  /* 0x000000086d157824 */ /* 0x000fe200078e0212 */
[----:B------:R-:W-:-:S02]  /*4710*/  LEA.HI.X.SX32 R53, R24, R75, 0x1, P3 ;  /* 0x0000004b18357211 */ /* 0x000fc400018f0eff */
[-C--:B------:R-:W-:Y:S02]  /*4720*/  LEA R48, P3, R12, R29.reuse, 0x1 ;  /* 0x0000001d0c307211 */ /* 0x080fe400078608ff */
[----:B------:R-:W-:Y:S02]  /*4730*/  LEA R60, P2, R20, R29, 0x1 ;  /* 0x0000001d143c7211 */ /* 0x000fe400078408ff */
[----:B------:R-:W-:Y:S02]  /*4740*/  LEA.HI.X.SX32 R57, R22, R75, 0x1, P1 ;  /* 0x0000004b16397211 */ /* 0x000fe400008f0eff */
[----:B------:R-:W-:Y:S02]  /*4750*/  LEA R46, P1, R25, R29, 0x1 ;  /* 0x0000001d192e7211 */ /* 0x000fe400078208ff */
[----:B------:R-:W-:Y:S02]  /*4760*/  LEA.HI.X.SX32 R49, R12, R75, 0x1, P3 ;  /* 0x0000004b0c317211 */ /* 0x000fe400018f0eff */
[----:B------:R-:W-:-:S02]  /*4770*/  LEA R12, R109, R21, 0x3 ;  /* 0x000000156d0c7211 */ /* 0x000fc400078e18ff */
[----:B------:R-:W-:Y:S02]  /*4780*/  LEA.HI.X.SX32 R61, R20, R75, 0x1, P2 ;  /* 0x0000004b143d7211 */ /* 0x000fe400010f0eff */
[----:B------:R-:W-:Y:S01]  /*4790*/  LEA R54, P2, R23, R29, 0x1 ;  /* 0x0000001d17367211 */ /* 0x000fe200078408ff */
[----:B------:R-:W-:Y:S01]  /*47a0*/  IMAD R22, R109, 0x8, R12 ;  /* 0x000000086d167824 */ /* 0x000fe200078e020c */
[----:B------:R-:W-:Y:S02]  /*47b0*/  LEA.HI.X.SX32 R47, R25, R75, 0x1, P1 ;  /* 0x0000004b192f7211 */ /* 0x000fe400008f0eff */
[----:B------:R-:W-:Y:S02]  /*47c0*/  LEA R42, P1, R13, R29, 0x1 ;  /* 0x0000001d0d2a7211 */ /* 0x000fe400078208ff */
[----:B------:R-:W-:Y:S02]  /*47d0*/  LEA.HI.X.SX32 R55, R23, R75, 0x1, P2 ;  /* 0x0000004b17377211 */ /* 0x000fe400010f0eff */
[----:B------:R-:W-:-:S02]  /*47e0*/  LEA R50, P2, R26, R29, 0x1 ;  /* 0x0000001d1a327211 */ /* 0x000fc400078408ff */
[-C--:B------:R-:W-:Y:S01]  /*47f0*/  LEA.HI.X.SX32 R43, R13, R75.reuse, 0x1, P1 ;  /* 0x0000004b0d2b7211 */ /* 0x080fe200008f0eff */
[C---:B------:R-:W-:Y:S01]  /*4800*/  IMAD R13, R109.reuse, 0x8, R22 ;  /* 0x000000086d0d7824 */ /* 0x040fe200078e0216 */
[----:B------:R-:W-:Y:S02]  /*4810*/  LEA.HI.X.SX32 R51, R26, R75, 0x1, P2 ;  /* 0x0000004b1a337211 */ /* 0x000fe400010f0eff */
[-C--:B------:R-:W-:Y:S02]  /*4820*/  LEA R38, P2, R14, R29.reuse, 0x1 ;  /* 0x0000001d0e267211 */ /* 0x080fe400078408ff */
[----:B------:R-:W-:Y:S02]  /*4830*/  LEA R30, P1, R16, R29, 0x1 ;  /* 0x0000001d101e7211 */ /* 0x000fe400078208ff */
[----:B------:R-:W-:Y:S02]  /*4840*/  LEA R23, R109, R13, 0x3 ;  /* 0x0000000d6d177211 */ /* 0x000fe400078e18ff */
[----:B------:R-:W-:-:S02]  /*4850*/  LEA.HI.X.SX32 R39, R14, R75, 0x1, P2 ;  /* 0x0000004b0e277211 */ /* 0x000fc400010f0eff */
[-C--:B------:R-:W-:Y:S02]  /*4860*/  LEA R34, P3, R15, R29.reuse, 0x1 ;  /* 0x0000001d0f227211 */ /* 0x080fe400078608ff */
[----:B------:R-:W-:Y:S02]  /*4870*/  LEA R26, P2, R17, R29, 0x1 ;  /* 0x0000001d111a7211 */ /* 0x000fe400078408ff */
[-C--:B------:R-:W-:Y:S01]  /*4880*/  LEA.HI.X.SX32 R31, R16, R75.reuse, 0x1, P1 ;  /* 0x0000004b101f7211 */ /* 0x080fe200008f0eff */
[----:B------:R-:W-:Y:S01]  /*4890*/  IMAD R16, R109, 0x8, R23 ;  /* 0x000000086d107824 */ /* 0x000fe200078e0217 */
[-C--:B------:R-:W-:Y:S02]  /*48a0*/  LEA.HI.X.SX32 R35, R15, R75.reuse, 0x1, P3 ;  /* 0x0000004b0f237211 */ /* 0x080fe400018f0eff */
[----:B------:R-:W-:Y:S01]  /*48b0*/  LEA.HI.X.SX32 R27, R17, R75, 0x1, P2 ;  /* 0x0000004b111b7211 */ /* 0x000fe200010f0eff */
[----:B------:R-:W-:Y:S01]  /*48c0*/  IMAD R17, R109, 0x8, R16 ;  /* 0x000000086d117824 */ /* 0x000fe200078e0210 */
[----:B------:R-:W-:-:S02]  /*48d0*/  LEA R24, P3, R18, R29, 0x1 ;  /* 0x0000001d12187211 */ /* 0x000fc400078608ff */
[----:B------:R-:W-:Y:S02]  /*48e0*/  LEA R14, P2, R12, R29, 0x1 ;  /* 0x0000001d0c0e7211 */ /* 0x000fe400078408ff */
[-C--:B------:R-:W-:Y:S02]  /*48f0*/  LEA.HI.X.SX32 R25, R18, R75.reuse, 0x1, P3 ;  /* 0x0000004b12197211 */ /* 0x080fe400018f0eff */
[----:B------:R-:W-:Y:S02]  /*4900*/  LEA.HI.X.SX32 R15, R12, R75, 0x1, P2 ;  /* 0x0000004b0c0f7211 */ /* 0x000fe400010f0eff */
[----:B------:R-:W-:Y:S02]  /*4910*/  LEA R44, P3, R22, R29, 0x1 ;  /* 0x0000001d162c7211 */ /* 0x000fe400078608ff */
[----:B------:R-:W-:Y:S02]  /*4920*/  LEA R18, R109, R17, 0x3 ;  /* 0x000000116d127211 */ /* 0x000fe400078e18ff */
[----:B------:R-:W-:-:S02]  /*4930*/  LEA R36, P2, R23, R29, 0x1 ;  /* 0x0000001d17247211 */ /* 0x000fc400078408ff */
[----:B------:R-:W-:Y:S01]  /*4940*/  LEA R20, P1, R21, R29, 0x1 ;  /* 0x0000001d15147211 */ /* 0x000fe200078208ff */
[----:B------:R-:W-:Y:S01]  /*4950*/  IMAD R73, R109, 0x8, R18 ;  /* 0x000000086d497824 */ /* 0x000fe200078e0212 */
[-C--:B------:R-:W-:Y:S02]  /*4960*/  LEA.HI.X.SX32 R45, R22, R75.reuse, 0x1, P3 ;  /* 0x0000004b162d7211 */ /* 0x080fe400018f0eff */
[----:B------:R-:W-:Y:S01]  /*4970*/  LEA.HI.X.SX32 R37, R23, R75, 0x1, P2 ;  /* 0x0000004b17257211 */ /* 0x000fe200010f0eff */
[----:B------:R-:W-:Y:S01]  /*4980*/  IMAD R74, R109, 0x8, R73 ;  /* 0x000000086d4a7824 */ /* 0x000fe200078e0249 */
[-C--:B------:R-:W-:Y:S02]  /*4990*/  LEA R32, P3, R16, R29.reuse, 0x1 ;  /* 0x0000001d10207211 */ /* 0x080fe400078608ff */
[----:B------:R-:W-:Y:S02]  /*49a0*/  LEA R22, P2, R18, R29, 0x1 ;  /* 0x0000001d12167211 */ /* 0x000fe400078408ff */
[----:B------:R-:W-:-:S02]  /*49b0*/  LEA.HI.X.SX32 R21, R21, R75, 0x1, P1 ;  /* 0x0000004b15157211 */ /* 0x000fc400008f0eff */
[----:B------:R-:W-:Y:S02]  /*49c0*/  LEA R40, P1, R13, R29, 0x1 ;  /* 0x0000001d0d287211 */ /* 0x000fe400078208ff */
[-C--:B------:R-:W-:Y:S02]  /*49d0*/  LEA.HI.X.SX32 R33, R16, R75.reuse, 0x1, P3 ;  /* 0x0000004b10217211 */ /* 0x080fe400018f0eff */
[----:B------:R-:W-:Y:S02]  /*49e0*/  LEA.HI.X.SX32 R23, R18, R75, 0x1, P2 ;  /* 0x0000004b12177211 */ /* 0x000fe400010f0eff */
[----:B------:R-:W-:Y:S02]  /*49f0*/  LEA R12, P3, R73, R29, 0x1 ;  /* 0x0000001d490c7211 */ /* 0x000fe400078608ff */
[----:B------:R-:W-:Y:S02]  /*4a00*/  FSETP.GEU.AND P2, PT, R144, 1.175494350822287508e-38, PT ;  /* 0x008000009000780b */ /* 0x000fe40003f4e000 */
[----:B------:R-:W-:-:S02]  /*4a10*/  LEA.HI.X.SX32 R41, R13, R75, 0x1, P1 ;  /* 0x0000004b0d297211 */ /* 0x000fc400008f0eff */
[----:B------:R-:W-:Y:S02]  /*4a20*/  LEA.HI.X.SX32 R13, R73, R75, 0x1, P3 ;  /* 0x0000004b490d7211 */ /* 0x000fe400018f0eff */
[----:B------:R-:W-:Y:S02]  /*4a30*/  FSEL R3, R3, R144, !P2 ;  /* 0x0000009003037208 */ /* 0x000fe40005000000 */
[----:B------:R-:W-:Y:S02]  /*4a40*/  FSETP.GEU.AND P3, PT, R97, 1.175494350822287508e-38, PT ;  /* 0x008000006100780b */ /* 0x000fe40003f6e000 */
[-C--:B------:R-:W-:Y:S02]  /*4a50*/  LEA R28, P1, R17, R29.reuse, 0x1 ;  /* 0x0000001d111c7211 */ /* 0x080fe400078208ff */
[----:B------:R-:W-:Y:S02]  /*4a60*/  IADD3 R18, R3, -0x3f3504f3, RZ ;  /* 0xc0cafb0d03127810 */ /* 0x000fe40007ffe0ff */
[----:B------:R-:W-:-:S02]  /*4a70*/  LEA R16, P4, R74, R29, 0x1 ;  /* 0x0000001d4a107211 */ /* 0x000fc400078808ff */
[----:B------:R-:W-:Y:S02]  /*4a80*/  FSEL R8, R8, R97, !P3 ;  /* 0x0000006108087208 */ /* 0x000fe40005800000 */
[-C--:B------:R-:W-:Y:S02]  /*4a90*/  LEA.HI.X.SX32 R29, R17, R75.reuse, 0x1, P1 ;  /* 0x0000004b111d7211 */ /* 0x080fe400008f0eff */
[----:B------:R-:W-:Y:S02]  /*4aa0*/  LOP3.LUT R76, R18, 0xff800000, RZ, 0xc0, !PT ;  /* 0xff800000124c7812 */ /* 0x000fe400078ec0ff */
[----:B------:R-:W-:Y:S02]  /*4ab0*/  LEA.HI.X.SX32 R17, R74, R75, 0x1, P4 ;  /* 0x0000004b4a117211 */ /* 0x000fe400020f0eff */
[----:B------:R-:W-:Y:S01]  /*4ac0*/  IADD3 R18, R8, -0x3f3504f3, RZ ;  /* 0xc0cafb0d08127810 */ /* 0x000fe20007ffe0ff */
[----:B------:R0:W1:Y:S01]  /*4ad0*/  I2F R74, R76 ;  /* 0x0000004c004a7306 */ /* 0x0000620000201400 */
[----:B------:R-:W-:-:S02]  /*4ae0*/  FSETP.GEU.AND P4, PT, R96, 1.175494350822287508e-38, PT ;  /* 0x008000006000780b */ /* 0x000fc40003f8e000 */
[----:B------:R-:W-:Y:S01]  /*4af0*/  LOP3.LUT R77, R18, 0xff800000, RZ, 0xc0, !PT ;  /* 0xff800000124d7812 */ /* 0x000fe200078ec0ff */
[----:B------:R-:W-:Y:S01]  /*4b00*/  FMUL R18, R83, 8388608 ;  /* 0x4b00000053127820 */ /* 0x000fe20000400000 */
[----:B------:R-:W-:Y:S02]  /*4b10*/  FSEL R9, R9, R96, !P4 ;  /* 0x0000006009097208 */ /* 0x000fe40006000000 */
[----:B------:R-:W-:Y:S01]  /*4b20*/  FSETP.GT.AND P1, PT, |R83|, 8.50705917302346158658e+37, PT ;  /* 0x7e8000005300780b */ /* 0x000fe20003f24200 */
[----:B------:R-:W-:Y:S01]  /*4b30*/  I2F R78, R77 ;  /* 0x0000004d004e7306 */ /* 0x000fe20000201400 */
[----:B------:R-:W-:Y:S01]  /*4b40*/  IADD3 R19, R9, -0x3f3504f3, RZ ;  /* 0xc0cafb0d09137810 */ /* 0x000fe20007ffe0ff */
[----:B0-----:R-:W-:Y:S01]  /*4b50*/  IMAD.IADD R76, R3, 0x1, -R76 ;  /* 0x00000001034c7824 */ /* 0x001fe200078e0a4c */
[----:B------:R-:W-:Y:S02]  /*4b60*/  FSEL R18, R18, R83, !P5 ;  /* 0x0000005312127208 */ /* 0x000fe40006800000 */
[----:B------:R-:W-:Y:S01]  /*4b70*/  LOP3.LUT R80, R19, 0xff800000, RZ, 0xc0, !PT ;  /* 0xff80000013507812 */ /* 0x000fe200078ec0ff */
[----:B------:R-:W-:Y:S01]  /*4b80*/  FADD R76, R76, -1 ;  /* 0xbf8000004c4c7421 */ /* 0x000fe20000000000 */
[----:B------:R-:W-:-:S02]  /*4b90*/  IADD3 R19, R18, -0x3f3504f3, RZ ;  /* 0xc0cafb0d12137810 */ /* 0x000fc40007ffe0ff */
[----:B------:R-:W0:Y:S01]  /*4ba0*/  I2F R82, R80 ;  /* 0x0000005000527306 */ /* 0x000e220000201400 */
[----:B------:R-:W-:Y:S02]  /*4bb0*/  FSEL R75, RZ, -23, P4 ;  /* 0xc1b80000ff4b7808 */ /* 0x000fe40002000000 */
[----:B------:R-:W-:Y:S01]  /*4bc0*/  LOP3.LUT R81, R19, 0xff800000, RZ, 0xc0, !PT ;  /* 0xff80000013517812 */ /* 0x000fe200078ec0ff */
[----:B------:R-:W-:Y:S01]  /*4bd0*/  @P1 FMUL R94, R94, 0.25 ;  /* 0x3e8000005e5e1820 */ /* 0x000fe20000400000 */
[----:B------:R-:W-:Y:S01]  /*4be0*/  FSEL R19, RZ, -23, P2 ;  /* 0xc1b80000ff137808 */ /* 0x000fe20001000000 */
[----:B------:R-:W-:Y:S01]  /*4bf0*/  @P1 FMUL R95, R95, 0.25 ;  /* 0x3e8000005f5f1820 */ /* 0x000fe20000400000 */
[C---:B------:R-:W-:Y:S01]  /*4c00*/  FSETP.GEU.AND P2, PT, |R83|.reuse, 1.175494350822287508e-38, PT ;  /* 0x008000005300780b */ /* 0x040fe20003f4e200 */
[----:B------:R-:W-:Y:S01]  /*4c10*/  @P1 FMUL R83, R83, 0.25 ;  /* 0x3e80000053531820 */ /* 0x000fe20000400000 */
[----:B------:R-:W-:Y:S01]  /*4c20*/  FSEL R73, RZ, -23, P3 ;  /* 0xc1b80000ff497808 */ /* 0x000fe20001800000 */
[----:B-1----:R-:W-:Y:S01]  /*4c30*/  FFMA.FTZ R19, R74, 1.1920928955078125e-07, R19 ;  /* 0x340000004a137823 */ /* 0x002fe20000010013 */
[C---:B------:R-:W-:Y:S01]  /*4c40*/  FSETP.GT.AND P3, PT, |R96|.reuse, 8.50705917302346158658e+37, PT ;  /* 0x7e8000006000780b */ /* 0x040fe20003f64200 */
[----:B------:R1:W2:Y:S01]  /*4c50*/  I2F R84, R81 ;  /* 0x0000005100547306 */ /* 0x0002a20000201400 */
[----:B------:R-:W-:Y:S01]  /*4c60*/  FSETP.GEU.AND P4, PT, |R96|, 1.175494350822287508e-38, PT ;  /* 0x008000006000780b */ /* 0x000fe20003f8e200 */
[----:B------:R-:W-:Y:S01]  /*4c70*/  @P1 FMUL R107, R107, 0.25 ;  /* 0x3e8000006b6b1820 */ /* 0x000fe20000400000 */
[----:B------:R-:W-:Y:S01]  /*4c80*/  FSETP.GEU.AND P5, PT, |R97|, 1.175494350822287508e-38, PT ;  /* 0x008000006100780b */ /* 0x000fe20003fae200 */
[----:B0-----:R-:W-:Y:S01]  /*4c90*/  FFMA.FTZ R74, R82, 1.1920928955078125e-07, R75 ;  /* 0x34000000524a7823 */ /* 0x001fe2000001004b */
[----:B------:R-:W-:Y:S01]  /*4ca0*/  IADD3 R77, R8, -R77, RZ ;  /* 0x8000004d084d7210 */ /* 0x000fe20007ffe0ff */
[----:B------:R-:W-:-:S02]  /*4cb0*/  @P1 FMUL R106, R106, 0.25 ;  /* 0x3e8000006a6a1820 */ /* 0x000fc40000400000 */
[----:B------:R-:W-:Y:S01]  /*4cc0*/  @!P2 FMUL R83, R83, 16777216 ;  /* 0x4b8000005353a820 */ /* 0x000fe20000400000 */
[----:B-1----:R-:W-:Y:S01]  /*4cd0*/  IADD3 R81, R18, -R81, RZ ;  /* 0x8000005112517210 */ /* 0x002fe20007ffe0ff */
[----:B------:R-:W-:Y:S02]  /*4ce0*/  @P1 FMUL R91, R91, 0.25 ;  /* 0x3e8000005b5b1820 */ /* 0x000fe40000400000 */
[----:B------:R-:W0:Y:S01]  /*4cf0*/  MUFU.RCP R75, R83 ;  /* 0x00000053004b7308 */ /* 0x000e220000001000 */
[----:B------:R-:W-:Y:S02]  /*4d00*/  @P1 FMUL R90, R90, 0.25 ;  /* 0x3e8000005a5a1820 */ /* 0x000fe40000400000 */
[----:B------:R-:W-:Y:S02]  /*4d10*/  @P1 FMUL R87, R87, 0.25 ;  /* 0x3e80000057571820 */ /* 0x000fe40000400000 */
[----:B------:R-:W-:Y:S01]  /*4d20*/  @P1 FMUL R102, R102, 0.25 ;  /* 0x3e80000066661820 */ /* 0x000fe20000400000 */
[----:B------:R-:W-:Y:S01]  /*4d30*/  FSETP.GT.AND P1, PT, |R97|, 8.50705917302346158658e+37, PT ;  /* 0x7e8000006100780b */ /* 0x000fe20003f24200 */
[----:B------:R-:W-:-:S02]  /*4d40*/  @P3 FMUL R96, R96, 0.25 ;  /* 0x3e80000060603820 */ /* 0x000fc40000400000 */
[----:B------:R-:W-:Y:S02]  /*4d50*/  @!P2 FMUL R94, R94, 16777216 ;  /* 0x4b8000005e5ea820 */ /* 0x000fe40000400000 */
[----:B------:R-:W-:Y:S02]  /*4d60*/  @!P2 FMUL R95, R95, 16777216 ;  /* 0x4b8000005f5fa820 */ /* 0x000fe40000400000 */
[----:B------:R-:W-:Y:S02]  /*4d70*/  @!P2 FMUL R107, R107, 16777216 ;  /* 0x4b8000006b6ba820 */ /* 0x000fe40000400000 */
[----:B------:R-:W-:Y:S02]  /*4d80*/  @!P2 FMUL R106, R106, 16777216 ;  /* 0x4b8000006a6aa820 */ /* 0x000fe40000400000 */
[----:B------:R-:W-:Y:S02]  /*4d90*/  @!P2 FMUL R91, R91, 16777216 ;  /* 0x4b8000005b5ba820 */ /* 0x000fe40000400000 */
[----:B------:R-:W-:-:S02]  /*4da0*/  @!P2 FMUL R90, R90, 16777216 ;  /* 0x4b8000005a5aa820 */ /* 0x000fc40000400000 */
[----:B------:R-:W-:Y:S02]  /*4db0*/  @!P2 FMUL R87, R87, 16777216 ;  /* 0x4b8000005757a820 */ /* 0x000fe40000400000 */
[----:B------:R-:W-:Y:S01]  /*4dc0*/  @!P2 FMUL R102, R102, 16777216 ;  /* 0x4b8000006666a820 */ /* 0x000fe20000400000 */
[----:B------:R-:W-:Y:S01]  /*4dd0*/  FSETP.GT.AND P2, PT, |R144|, 8.50705917302346158658e+37, PT ;  /* 0x7e8000009000780b */ /* 0x000fe20003f44200 */
[----:B------:R-:W-:Y:S02]  /*4de0*/  @!P4 FMUL R96, R96, 16777216 ;  /* 0x4b8000006060c820 */ /* 0x000fe40000400000 */
[----:B--2---:R-:W-:Y:S02]  /*4df0*/  FFMA.FTZ R84, R84, 1.1920928955078125e-07, R79 ;  /* 0x3400000054547823 */ /* 0x004fe4000001004f */
[----:B------:R-:W-:Y:S02]  /*4e00*/  FFMA.FTZ R73, R78, 1.1920928955078125e-07, R73 ;  /* 0x340000004e497823 */ /* 0x000fe40000010049 */
[----:B0-----:R-:W-:-:S02]  /*4e10*/  FMUL R79, R75, R94 ;  /* 0x0000005e4b4f7220 */ /* 0x001fc40000400000 */
[C---:B------:R-:W-:Y:S02]  /*4e20*/  FMUL R78, R75.reuse, R95 ;  /* 0x0000005f4b4e7220 */ /* 0x040fe40000400000 */
[C---:B------:R-:W-:Y:S02]  /*4e30*/  FMUL R85, R75.reuse, R107 ;  /* 0x0000006b4b557220 */ /* 0x040fe40000400000 */
[C---:B------:R-:W-:Y:S02]  /*4e40*/  FMUL R86, R75.reuse, R106 ;  /* 0x0000006a4b567220 */ /* 0x040fe40000400000 */
[C---:B------:R-:W-:Y:S02]  /*4e50*/  FMUL R89, R75.reuse, R91 ;  /* 0x0000005b4b597220 */ /* 0x040fe40000400000 */
[C---:B------:R-:W-:Y:S02]  /*4e60*/  FMUL R90, R75.reuse, R90 ;  /* 0x0000005a4b5a7220 */ /* 0x040fe40000400000 */
[----:B------:R-:W-:-:S02]  /*4e70*/  FMUL R94, R75, R87 ;  /* 0x000000574b5e7220 */ /* 0x000fc40000400000 */
[----:B------:R-:W-:Y:S02]  /*4e80*/  FMUL R93, R75, R102 ;  /* 0x000000664b5d7220 */ /* 0x000fe40000400000 */
[----:B------:R-:W0:Y:S01]  /*4e90*/  MUFU.RCP R75, R96 ;  /* 0x00000060004b7308 */ /* 0x000e220000001000 */
[----:B------:R-:W-:Y:S01]  /*4ea0*/  @P3 FMUL R88, R88, 0.25 ;  /* 0x3e80000058583820 */ /* 0x000fe20000400000 */
[----:B------:R-:W-:Y:S01]  /*4eb0*/  F2FP.BF16.PACK_AB R94, R89, R94 ;  /* 0x0000005e595e723e */ /* 0x000fe200000010ff */
[----:B------:R-:W-:Y:S01]  /*4ec0*/  @P3 FMUL R92, R92, 0.25 ;  /* 0x3e8000005c5c3820 */ /* 0x000fe20000400000 */
[----:B------:R-:W-:Y:S01]  /*4ed0*/  F2FP.BF16.PACK_AB R90, R90, R93 ;  /* 0x0000005d5a5a723e */ /* 0x000fe200000010ff */
[----:B------:R-:W-:Y:S02]  /*4ee0*/  @P3 FMUL R105, R105, 0.25 ;  /* 0x3e80000069693820 */ /* 0x000fe40000400000 */
[----:B------:R-:W-:Y:S02]  /*4ef0*/  @P3 FMUL R104, R104, 0.25 ;  /* 0x3e80000068683820 */ /* 0x000fe40000400000 */
[----:B------:R-:W-:-:S02]  /*4f00*/  @P3 FMUL R98, R98, 0.25 ;  /* 0x3e80000062623820 */ /* 0x000fc40000400000 */
[----:B------:R-:W-:Y:S02]  /*4f10*/  @P3 FMUL R100, R100, 0.25 ;  /* 0x3e80000064643820 */ /* 0x000fe40000400000 */
[----:B------:R-:W-:Y:S02]  /*4f20*/  @P3 FMUL R108, R108, 0.25 ;  /* 0x3e8000006c6c3820 */ /* 0x000fe40000400000 */
[----:B------:R-:W-:Y:S01]  /*4f30*/  @P3 FMUL R110, R110, 0.25 ;  /* 0x3e8000006e6e3820 */ /* 0x000fe20000400000 */
[----:B------:R-:W-:Y:S01]  /*4f40*/  FSETP.GEU.AND P3, PT, |R144|, 1.175494350822287508e-38, PT ;  /* 0x008000009000780b */ /* 0x000fe20003f6e200 */
[----:B------:R-:W-:Y:S02]  /*4f50*/  @P1 FMUL R97, R97, 0.25 ;  /* 0x3e80000061611820 */ /* 0x000fe40000400000 */
[----:B------:R-:W-:Y:S02]  /*4f60*/  @!P4 FMUL R88, R88, 16777216 ;  /* 0x4b8000005858c820 */ /* 0x000fe40000400000 */
[----:B------:R-:W-:-:S02]  /*4f70*/  @!P4 FMUL R92, R92, 16777216 ;  /* 0x4b8000005c5cc820 */ /* 0x000fc40000400000 */
[----:B------:R-:W-:Y:S02]  /*4f80*/  @!P4 FMUL R105, R105, 16777216 ;  /* 0x4b8000006969c820 */ /* 0x000fe40000400000 */
[----:B------:R-:W-:Y:S02]  /*4f90*/  @!P4 FMUL R104, R104, 16777216 ;  /* 0x4b8000006868c820 */ /* 0x000fe40000400000 */
[----:B------:R-:W-:Y:S02]  /*4fa0*/  @!P4 FMUL R98, R98, 16777216 ;  /* 0x4b8000006262c820 */ /* 0x000fe40000400000 */
[----:B------:R-:W-:Y:S02]  /*4fb0*/  @!P4 FMUL R100, R100, 16777216 ;  /* 0x4b8000006464c820 */ /* 0x000fe40000400000 */
[----:B------:R-:W-:Y:S02]  /*4fc0*/  @!P4 FMUL R108, R108, 16777216 ;  /* 0x4b8000006c6cc820 */ /* 0x000fe40000400000 */
[----:B------:R-:W-:Y:S01]  /*4fd0*/  @!P4 FMUL R110, R110, 16777216 ;  /* 0x4b8000006e6ec820 */ /* 0x000fe20000400000 */
[----:B------:R-:W-:Y:S01]  /*4fe0*/  ISETP.GE.U32.AND P4, PT, R3, 0x7f800000, PT ;  /* 0x7f8000000300780c */ /* 0x000fe20003f86070 */
[----:B------:R-:W-:-:S02]  /*4ff0*/  @!P5 FMUL R97, R97, 16777216 ;  /* 0x4b8000006161d820 */ /* 0x000fc40000400000 */
[C---:B0-----:R-:W-:Y:S02]  /*5000*/  FMUL R82, R75.reuse, R88 ;  /* 0x000000584b527220 */ /* 0x041fe40000400000 */
[C---:B------:R-:W-:Y:S02]  /*5010*/  FMUL R83, R75.reuse, R92 ;  /* 0x0000005c4b537220 */ /* 0x040fe40000400000 */
[C---:B------:R-:W-:Y:S02]  /*5020*/  FMUL R87, R75.reuse, R105 ;  /* 0x000000694b577220 */ /* 0x040fe40000400000 */
[C---:B------:R-:W-:Y:S02]  /*5030*/  FMUL R88, R75.reuse, R104 ;  /* 0x000000684b587220 */ /* 0x040fe40000400000 */
[C---:B------:R-:W-:Y:S02]  /*5040*/  FMUL R91, R75.reuse, R98 ;  /* 0x000000624b5b7220 */ /* 0x040fe40000400000 */
[----:B------:R-:W-:Y:S01]  /*5050*/  FMUL R92, R75, R100 ;  /* 0x000000644b5c7220 */ /* 0x000fe20000400000 */
[----:B------:R-:W-:Y:S01]  /*5060*/  F2FP.BF16.PACK_AB R117, R83, R88 ;  /* 0x000000585375723e */ /* 0x000fe200000010ff */
        /* <DEDUP_REMOVED lines=13> */
[----:B------:R-:W-:Y:S01]  /*5140*/  ISETP.GE.U32.AND P1, PT, R18, 0x7f800000, PT ;  /* 0x7f8000001200780c */ /* 0x000fe20003f26070 */
        /* <DEDUP_REMOVED lines=13> */
[C---:B------:R-:W-:Y:S01]  /*5220*/  FMUL R102, R75.reuse, R118 ;  /* 0x000000764b667220 */ /* 0x040fe20000400000 */
[----:B------:R-:W-:Y:S01]  /*5230*/  MOV R118, 0x3dc6b27f ;  /* 0x3dc6b27f00767802 */ /* 0x000fe20000000f00 */
[C---:B------:R-:W-:Y:S02]  /*5240*/  FMUL R101, R75.reuse, R120 ;  /* 0x000000784b657220 */ /* 0x040fe40000400000 */
[C---:B------:R-:W-:Y:S02]  /*5250*/  FMUL R105, R75.reuse, R126 ;  /* 0x0000007e4b697220 */ /* 0x040fe40000400000 */
[C---:B------:R-:W-:Y:S01]  /*5260*/  FMUL R106, R75.reuse, R128 ;  /* 0x000000804b6a7220 */ /* 0x040fe20000400000 */
[----:B------:R-:W-:Y:S01]  /*5270*/  F2FP.BF16.PACK_AB R101, R98, R101 ;  /* 0x000000656265723e */ /* 0x000fe200000010ff */
[----:B------:R-:W-:-:S02]  /*5280*/  FMUL R110, R75, R99 ;  /* 0x000000634b6e7220 */ /* 0x000fc40000400000 */
[----:B------:R-:W-:Y:S02]  /*5290*/  FMUL R109, R75, R138 ;  /* 0x0000008a4b6d7220 */ /* 0x000fe40000400000 */
[----:B------:R-:W0:Y:S01]  /*52a0*/  MUFU.RCP R75, R144 ;  /* 0x00000090004b7308 */ /* 0x000e220000001000 */
[----:B------:R-:W-:Y:S01]  /*52b0*/  @P2 FMUL R136, R136, 0.25 ;  /* 0x3e80000088882820 */ /* 0x000fe20000400000 */
[----:B------:R-:W-:Y:S01]  /*52c0*/  F2FP.BF16.PACK_AB R110, R105, R110 ;  /* 0x0000006e696e723e */ /* 0x000fe200000010ff */
[----:B------:R-:W-:Y:S02]  /*52d0*/  @P2 FMUL R142, R142, 0.25 ;  /* 0x3e8000008e8e2820 */ /* 0x000fe40000400000 */
[----:B------:R-:W-:Y:S02]  /*52e0*/  @P2 FMUL R114, R114, 0.25 ;  /* 0x3e80000072722820 */ /* 0x000fe40000400000 */
[----:B------:R-:W-:Y:S02]  /*52f0*/  @P2 FMUL R116, R116, 0.25 ;  /* 0x3e80000074742820 */ /* 0x000fe40000400000 */
[----:B------:R-:W-:-:S02]  /*5300*/  @P2 FMUL R122, R122, 0.25 ;  /* 0x3e8000007a7a2820 */ /* 0x000fc40000400000 */
[----:B------:R-:W-:Y:S02]  /*5310*/  @P2 FMUL R124, R124, 0.25 ;  /* 0x3e8000007c7c2820 */ /* 0x000fe40000400000 */
[----:B------:R-:W-:Y:S02]  /*5320*/  @P2 FMUL R130, R130, 0.25 ;  /* 0x3e80000082822820 */ /* 0x000fe40000400000 */
[----:B------:R-:W-:Y:S01]  /*5330*/  @P2 FMUL R140, R140, 0.25 ;  /* 0x3e8000008c8c2820 */ /* 0x000fe20000400000 */
[----:B------:R-:W-:Y:S01]  /*5340*/  FSETP.NEU.AND P2, PT, R3, RZ, PT ;  /* 0x000000ff0300720b */ /* 0x000fe20003f4d000 */
[----:B------:R-:W-:Y:S02]  /*5350*/  @!P3 FMUL R136, R136, 16777216 ;  /* 0x4b8000008888b820 */ /* 0x000fe40000400000 */
[----:B------:R-:W-:Y:S02]  /*5360*/  @!P3 FMUL R142, R142, 16777216 ;  /* 0x4b8000008e8eb820 */ /* 0x000fe40000400000 */
[----:B------:R-:W-:-:S02]  /*5370*/  @!P3 FMUL R114, R114, 16777216 ;  /* 0x4b8000007272b820 */ /* 0x000fc40000400000 */
[----:B------:R-:W-:Y:S02]  /*5380*/  @!P3 FMUL R116, R116, 16777216 ;  /* 0x4b8000007474b820 */ /* 0x000fe40000400000 */
[----:B------:R-:W-:Y:S02]  /*5390*/  @!P3 FMUL R122, R122, 16777216 ;  /* 0x4b8000007a7ab820 */ /* 0x000fe40000400000 */
[----:B------:R-:W-:Y:S02]  /*53a0*/  @!P3 FMUL R124, R124, 16777216 ;  /* 0x4b8000007c7cb820 */ /* 0x000fe40000400000 */
[----:B------:R-:W-:Y:S02]  /*53b0*/  @!P3 FMUL R130, R130, 16777216 ;  /* 0x4b8000008282b820 */ /* 0x000fe40000400000 */
[----:B------:R-:W-:Y:S01]  /*53c0*/  @!P3 FMUL R140, R140, 16777216 ;  /* 0x4b8000008c8cb820 */ /* 0x000fe20000400000 */
[----:B------:R-:W-:Y:S01]  /*53d0*/  ISETP.GE.U32.AND P3, PT, R9, 0x7f800000, PT ;  /* 0x7f8000000900780c */ /* 0x000fe20003f66070 */
[----:B0-----:R-:W-:-:S02]  /*53e0*/  FMUL R108, R75, R136 ;  /* 0x000000884b6c7220 */ /* 0x001fc40000400000 */
[C---:B------:R-:W-:Y:S02]  /*53f0*/  FMUL R111, R75.reuse, R142 ;  /* 0x0000008e4b6f7220 */ /* 0x040fe40000400000 */
[C---:B------:R-:W-:Y:S02]  /*5400*/  FMUL R99, R75.reuse, R114 ;  /* 0x000000724b637220 */ /* 0x040fe40000400000 */
[C---:B------:R-:W-:Y:S01]  /*5410*/  FMUL R100, R75.reuse, R116 ;  /* 0x000000744b647220 */ /* 0x040fe20000400000 */
[----:B------:R-:W-:Y:S01]  /*5420*/  F2FP.BF16.PACK_AB R114, R108, R111 ;  /* 0x0000006f6c72723e */ /* 0x000fe200000010ff */
[----:B------:R-:W-:Y:S01]  /*5430*/  FMUL R103, R75, R124 ;  /* 0x0000007c4b677220 */ /* 0x000fe20000400000 */
[----:B------:R-:W-:Y:S01]  /*5440*/  F2FP.BF16.PACK_AB R111, R97, R102 ;  /* 0x00000066616f723e */ /* 0x000fe200000010ff */
[C---:B------:R-:W-:Y:S01]  /*5450*/  FMUL R104, R75.reuse, R122 ;  /* 0x0000007a4b687220 */ /* 0x040fe20000400000 */
[----:B------:R-:W-:Y:S01]  /*5460*/  F2FP.BF16.PACK_AB R116, R92, R95 ;  /* 0x0000005f5c74723e */ /* 0x000fe200000010ff */
[C---:B------:R-:W-:Y:S01]  /*5470*/  FMUL R107, R75.reuse, R130 ;  /* 0x000000824b6b7220 */ /* 0x040fe20000400000 */
[----:B------:R-:W-:Y:S01]  /*5480*/  F2FP.BF16.PACK_AB R115, R100, R103 ;  /* 0x000000676473723e */ /* 0x000fe200000010ff */
[----:B------:R-:W-:Y:S01]  /*5490*/  FMUL R112, R75, R140 ;  /* 0x0000008c4b707220 */ /* 0x000fe20000400000 */
[----:B------:R-:W-:Y:S01]  /*54a0*/  F2FP.BF16.PACK_AB R113, R99, R104 ;  /* 0x000000686371723e */ /* 0x000fe200000010ff */
[----:B------:R-:W-:Y:S01]  /*54b0*/  STS.64 [R72+0x80], R116 ;  /* 0x0000807448007388 */ /* 0x000fe20000000a00 */
[----:B------:R-:W-:Y:S01]  /*54c0*/  F2FP.BF16.PACK_AB R97, R82, R87 ;  /* 0x000000575261723e */ /* 0x000fe200000010ff */
[----:B------:R-:W-:Y:S01]  /*54d0*/  IMAD.IADD R80, R9, 0x1, -R80 ;  /* 0x0000000109507824 */ /* 0x000fe200078e0a50 */
[----:B------:R-:W-:Y:S01]  /*54e0*/  F2FP.BF16.PACK_AB R112, R107, R112 ;  /* 0x000000706b70723e */ /* 0x000fe200000010ff */
[----:B------:R-:W-:Y:S01]  /*54f0*/  STS.64 [R72], R114 ;  /* 0x0000007248007388 */ /* 0x000fe20000000a00 */
[----:B------:R-:W-:Y:S01]  /*5500*/  F2FP.BF16.PACK_AB R100, R106, R109 ;  /* 0x0000006d6a64723e */ /* 0x000fe200000010ff */
[----:B------:R-:W-:Y:S01]  /*5510*/  FFMA.FTZ R75, R76, R118, -0.16845393180847167969 ;  /* 0xbe2c7f304c4b7423 */ /* 0x000fe20000010076 */
[----:B------:R-:W-:Y:S01]  /*5520*/  LOP3.LUT R82, R72, 0x40, RZ, 0x3c, !PT ;  /* 0x0000004048527812 */ /* 0x000fe200078e3cff */
[----:B------:R-:W-:Y:S01]  /*5530*/  STS.64 [R72+0x100], R112 ;  /* 0x0001007048007388 */ /* 0x000fe20000000a00 */
[----:B------:R-:W-:Y:S01]  /*5540*/  F2FP.BF16.PACK_AB R95, R78, R85 ;  /* 0x000000554e5f723e */ /* 0x000fe200000010ff */
[----:B------:R-:W-:-:S02]  /*5550*/  FADD R80, R80, -1 ;  /* 0xbf80000050507421 */ /* 0x000fc40000000000 */
[----:B------:R0:W-:Y:S01]  /*5560*/  STS.64 [R72+0x180], R96 ;  /* 0x0001806048007388 */ /* 0x0001e20000000a00 */
[----:B------:R-:W-:Y:S02]  /*5570*/  FADD R81, R81, -1 ;  /* 0xbf80000051517421 */ /* 0x000fe40000000000 */
[----:B------:R-:W-:Y:S01]  /*5580*/  FFMA.FTZ R75, R76, R75, 0.1716887056827545166 ;  /* 0x3e2fcf2a4c4b7423 */ /* 0x000fe2000001004b */
[----:B------:R-:W-:Y:S01]  /*5590*/  STS.64 [R82+0x2000], R100 ;  /* 0x0020006452007388 */ /* 0x000fe20000000a00 */
[-C--:B------:R-:W-:Y:S02]  /*55a0*/  FFMA.FTZ R79, R80, R118.reuse, -0.16845393180847167969 ;  /* 0xbe2c7f30504f7423 */ /* 0x080fe40000010076 */
[C---:B------:R-:W-:Y:S01]  /*55b0*/  FFMA.FTZ R78, R81.reuse, R118, -0.16845393180847167969 ;  /* 0xbe2c7f30514e7423 */ /* 0x040fe20000010076 */
[----:B------:R-:W-:Y:S01]  /*55c0*/  STS.64 [R82+0x2100], R110 ;  /* 0x0021006e52007388 */ /* 0x000fe20000000a00 */
[----:B------:R-:W-:Y:S02]  /*55d0*/  FFMA.FTZ R75, R76, R75, -0.17900948226451873779 ;  /* 0xbe374e434c4b7423 */ /* 0x000fe4000001004b */
[----:B------:R-:W-:Y:S01]  /*55e0*/  FFMA.FTZ R79, R80, R79, 0.1716887056827545166 ;  /* 0x3e2fcf2a504f7423 */ /* 0x000fe2000001004f */
[----:B------:R-:W-:Y:S01]  /*55f0*/  STS.64 [R82+0x2080], R90 ;  /* 0x0020805a52007388 */ /* 0x000fe20000000a00 */
[----:B------:R-:W-:-:S02]  /*5600*/  FFMA.FTZ R78, R81, R78, 0.1716887056827545166 ;  /* 0x3e2fcf2a514e7423 */ /* 0x000fc4000001004e */
[----:B------:R-:W-:Y:S01]  /*5610*/  FFMA.FTZ R75, R76, R75, 0.20512372255325317383 ;  /* 0x3e520bf44c4b7423 */ /* 0x000fe2000001004b */
[----:B------:R-:W-:Y:S01]  /*5620*/  STS.64 [R82+0x2180], R94 ;  /* 0x0021805e52007388 */ /* 0x000fe20000000a00 */
[----:B------:R-:W-:Y:S02]  /*5630*/  FFMA.FTZ R79, R80, R79, -0.17900948226451873779 ;  /* 0xbe374e43504f7423 */ /* 0x000fe4000001004f */
[----:B------:R-:W-:Y:S01]  /*5640*/  FFMA.FTZ R78, R81, R78, -0.17900948226451873779 ;  /* 0xbe374e43514e7423 */ /* 0x000fe2000001004e */
[----:B------:R-:W-:Y:S01]  /*5650*/  BAR.SYNC.DEFER_BLOCKING 0x0 ;  /* 0x0000000000007b1d */ /* 0x000fe20000010000 */
[----:B------:R-:W-:Y:S02]  /*5660*/  FFMA.FTZ R75, R76, R75, -0.24046532809734344482 ;  /* 0xbe763c8b4c4b7423 */ /* 0x000fe4000001004b */
[----:B------:R-:W-:Y:S02]  /*5670*/  FFMA.FTZ R79, R80, R79, 0.20512372255325317383 ;  /* 0x3e520bf4504f7423 */ /* 0x000fe4000001004f */
[----:B------:R-:W-:-:S02]  /*5680*/  FADD R77, R77, -1 ;  /* 0xbf8000004d4d7421 */ /* 0x000fc40000000000 */
[----:B------:R-:W-:Y:S02]  /*5690*/  FFMA.FTZ R78, R81, R78, 0.20512372255325317383 ;  /* 0x3e520bf4514e7423 */ /* 0x000fe4000001004e */
[----:B------:R-:W-:Y:S02]  /*56a0*/  FFMA.FTZ R75, R76, R75, 0.28857114911079406738 ;  /* 0x3e93bf994c4b7423 */ /* 0x000fe4000001004b */
[----:B------:R-:W-:Y:S02]  /*56b0*/  FFMA.FTZ R79, R80, R79, -0.24046532809734344482 ;  /* 0xbe763c8b504f7423 */ /* 0x000fe4000001004f */
[----:B0-----:R-:W-:Y:S02]  /*56c0*/  FFMA.FTZ R72, R77, R118, -0.16845393180847167969 ;  /* 0xbe2c7f304d487423 */ /* 0x001fe40000010076 */
[----:B------:R-:W-:Y:S02]  /*56d0*/  FFMA.FTZ R78, R81, R78, -0.24046532809734344482 ;  /* 0xbe763c8b514e7423 */ /* 0x000fe4000001004e */
[----:B------:R-:W-:-:S02]  /*56e0*/  FFMA.FTZ R75, R76, R75, -0.36067417263984680176 ;  /* 0xbeb8aa494c4b7423 */ /* 0x000fc4000001004b */
[----:B------:R-:W-:Y:S02]  /*56f0*/  FFMA.FTZ R79, R80, R79, 0.28857114911079406738 ;  /* 0x3e93bf99504f7423 */ /* 0x000fe4000001004f */
[----:B------:R-:W-:Y:S02]  /*5700*/  FFMA.FTZ R72, R77, R72, 0.1716887056827545166 ;  /* 0x3e2fcf2a4d487423 */ /* 0x000fe40000010048 */
[----:B------:R-:W-:Y:S01]  /*5710*/  FFMA.FTZ R78, R81, R78, 0.28857114911079406738 ;  /* 0x3e93bf99514e7423 */ /* 0x000fe2000001004e */
[----:B------:R-:W0:Y:S01]  /*5720*/  LDS.64 R82, [R2] ;  /* 0x0000000002527984 */ /* 0x000e220000000a00 */
[----:B------:R-:W-:Y:S02]  /*5730*/  FFMA.FTZ R75, R76, R75, 0.48089820146560668945 ;  /* 0x3ef6384a4c4b7423 */ /* 0x000fe4000001004b */
[----:B------:R-:W-:Y:S01]  /*5740*/  FFMA.FTZ R79, R80, R79, -0.36067417263984680176 ;  /* 0xbeb8aa49504f7423 */ /* 0x000fe2000001004f */
[----:B------:R-:W1:Y:S01]  /*5750*/  LDS.64 R86, [R2+0x200] ;  /* 0x0002000002567984 */ /* 0x000e620000000a00 */
[----:B------:R-:W-:-:S02]  /*5760*/  FFMA.FTZ R72, R77, R72, -0.17900948226451873779 ;  /* 0xbe374e434d487423 */ /* 0x000fc40000010048 */
[----:B------:R-:W-:Y:S01]  /*5770*/  FFMA.FTZ R78, R81, R78, -0.36067417263984680176 ;  /* 0xbeb8aa49514e7423 */ /* 0x000fe2000001004e */
[----:B------:R-:W2:Y:S01]  /*5780*/  LDS.64 R88, [R2+0x400] ;  /* 0x0004000002587984 */ /* 0x000ea20000000a00 */
[----:B------:R-:W-:Y:S02]  /*5790*/  FFMA.FTZ R75, R76, R75, -0.72134751081466674805 ;  /* 0xbf38aa3b4c4b7423 */ /* 0x000fe4000001004b */
[----:B------:R-:W-:Y:S01]  /*57a0*/  FFMA.FTZ R79, R80, R79, 0.48089820146560668945 ;  /* 0x3ef6384a504f7423 */ /* 0x000fe2000001004f */
[----:B------:R-:W3:Y:S01]  /*57b0*/  LDS.64 R90, [R2+0x600] ;  /* 0x00060000025a7984 */ /* 0x000ee20000000a00 */
[----:B------:R-:W-:Y:S02]  /*57c0*/  FFMA.FTZ R72, R77, R72, 0.20512372255325317383 ;  /* 0x3e520bf44d487423 */ /* 0x000fe40000010048 */
[----:B------:R-:W-:Y:S01]  /*57d0*/  FFMA.FTZ R78, R81, R78, 0.48089820146560668945 ;  /* 0x3ef6384a514e7423 */ /* 0x000fe2000001004e */
[----:B------:R-:W4:Y:S01]  /*57e0*/  LDS.64 R92, [R2+0x800] ;  /* 0x00080000025c7984 */ /* 0x000f220000000a00 */
[----:B------:R-:W-:-:S02]  /*57f0*/  FMUL R75, R76, R75 ;  /* 0x0000004b4c4b7220 */ /* 0x000fc40000400000 */
[----:B------:R-:W-:Y:S01]  /*5800*/  FFMA.FTZ R79, R80, R79, -0.72134751081466674805 ;  /* 0xbf38aa3b504f7423 */ /* 0x000fe2000001004f */
[----:B------:R-:W5:Y:S01]  /*5810*/  LDS.64 R94, [R2+0xa00] ;  /* 0x000a0000025e7984 */ /* 0x000f620000000a00 */
[----:B------:R-:W-:Y:S02]  /*5820*/  FFMA.FTZ R72, R77, R72, -0.24046532809734344482 ;  /* 0xbe763c8b4d487423 */ /* 0x000fe40000010048 */
[----:B------:R-:W-:Y:S01]  /*5830*/  FFMA.FTZ R78, R81, R78, -0.72134751081466674805 ;  /* 0xbf38aa3b514e7423 */ /* 0x000fe2000001004e */
[----:B------:R-:W5:Y:S01]  /*5840*/  LDS.64 R96, [R2+0xc00] ;  /* 0x000c000002607984 */ /* 0x000f620000000a00 */
[----:B------:R-:W-:Y:S02]  /*5850*/  FMUL R75, R76, R75 ;  /* 0x0000004b4c4b7220 */ /* 0x000fe40000400000 */
[----:B------:R-:W-:Y:S01]  /*5860*/  FMUL R79, R80, R79 ;  /* 0x0000004f504f7220 */ /* 0x000fe20000400000 */
[----:B------:R0:W5:Y:S01]  /*5870*/  LDS.64 R98, [R2+0xe00] ;  /* 0x000e000002627984 */ /* 0x0001620000000a00 */
[----:B------:R-:W-:-:S02]  /*5880*/  FFMA.FTZ R72, R77, R72, 0.28857114911079406738 ;  /* 0x3e93bf994d487423 */ /* 0x000fc40000010048 */
[----:B------:R-:W-:Y:S02]  /*5890*/  FMUL R78, R81, R78 ;  /* 0x0000004e514e7220 */ /* 0x000fe40000400000 */
[----:B------:R-:W-:Y:S02]  /*58a0*/  FFMA.FTZ R76, R76, 1.4426950216293334961, R75 ;  /* 0x3fb8aa3b4c4c7823 */ /* 0x000fe4000001004b */
[----:B------:R-:W-:Y:S02]  /*58b0*/  FMUL R79, R80, R79 ;  /* 0x0000004f504f7220 */ /* 0x000fe40000400000 */
[----:B0-----:R-:W-:Y:S02]  /*58c0*/  @P4 IMAD.MOV.U32 R2, RZ, RZ, 0x7f800000 ;  /* 0x7f800000ff024424 */ /* 0x001fe400078e00ff */
[----:B------:R-:W-:Y:S01]  /*58d0*/  FFMA.FTZ R72, R77, R72, -0.36067417263984680176 ;  /* 0xbeb8aa494d487423 */ /* 0x000fe20000010048 */
[----:B------:R-:W-:Y:S01]  /*58e0*/  STG.E.U16 [R10.64], R82 ;  /* 0x000000520a007986 */ /* 0x000fe2000c101506 */
[----:B------:R-:W-:-:S02]  /*58f0*/  FMUL R78, R81, R78 ;  /* 0x0000004e514e7220 */ /* 0x000fc40000400000 */
[----:B------:R-:W-:Y:S01]  /*5900*/  FADD R19, R19, R76 ;  /* 0x0000004c13137221 */ /* 0x000fe20000000000 */
[----:B-1----:R0:W-:Y:S01]  /*5910*/  STG.E.U16 [R6.64], R86 ;  /* 0x0000005606007986 */ /* 0x0021e2000c101506 */
[----:B------:R-:W-:Y:S02]  /*5920*/  FFMA.FTZ R79, R80, 1.4426950216293334961, R79 ;  /* 0x3fb8aa3b504f7823 */ /* 0x000fe4000001004f */
[----:B------:R-:W-:Y:S01]  /*5930*/  @P4 FFMA.FTZ R19, R3, R2, +INF ;  /* 0x7f80000003134423 */ /* 0x000fe20000010002 */
[----:B------:R-:W-:Y:S01]  /*5940*/  @P1 MOV R3, 0x7f800000 ;  /* 0x7f80000000031802 */ /* 0x000fe20000000f00 */
[----:B------:R-:W-:Y:S01]  /*5950*/  FFMA.FTZ R72, R77, R72, 0.48089820146560668945 ;  /* 0x3ef6384a4d487423 */ /* 0x000fe20000010048 */
[----:B--2---:R1:W-:Y:S01]  /*5960*/  STG.E.U16 [R4.64], R88 ;  /* 0x0000005804007986 */ /* 0x0043e2000c101506 */
[----:B------:R-:W-:Y:S01]  /*5970*/  FFMA.FTZ R81, R81, 1.4426950216293334961, R78 ;  /* 0x3fb8aa3b51517823 */ /* 0x000fe2000001004e */
[----:B------:R-:W-:Y:S01]  /*5980*/  FSETP.NEU.AND P4, PT, R8, RZ, PT ;  /* 0x000000ff0800720b */ /* 0x000fe20003f8d000 */
[----:B------:R-:W-:Y:S01]  /*5990*/  @P3 IMAD.MOV.U32 R2, RZ, RZ, 0x7f800000 ;  /* 0x7f800000ff023424 */ /* 0x000fe200078e00ff */
[----:B---3--:R-:W-:Y:S01]  /*59a0*/  STG.E.U16 [R70.64], R90 ;  /* 0x0000005a46007986 */ /* 0x008fe2000c101506 */
[----:B------:R-:W-:Y:S01]  /*59b0*/  FADD R74, R74, R79 ;  /* 0x0000004f4a4a7221 */ /* 0x000fe20000000000 */
[----:B0-----:R-:W-:Y:S01]  /*59c0*/  PRMT R6, R83, 0x7632, R6 ;  /* 0x0000763253067816 */ /* 0x001fe20000000006 */
[----:B------:R-:W-:Y:S01]  /*59d0*/  FFMA.FTZ R72, R77, R72, -0.72134751081466674805 ;  /* 0xbf38aa3b4d487423 */ /* 0x000fe20000010048 */
[----:B----4-:R0:W-:Y:S01]  /*59e0*/  STG.E.U16 [R68.64], R92 ;  /* 0x0000005c44007986 */ /* 0x0101e2000c101506 */
[----:B------:R-:W-:Y:S01]  /*59f0*/  FADD R81, R84, R81 ;  /* 0x0000005154517221 */ /* 0x000fe20000000000 */
[----:B------:R-:W-:Y:S01]  /*5a00*/  PRMT R7, R93, 0x7632, R7 ;  /* 0x000076325d077816 */ /* 0x000fe20000000007 */
[----:B------:R-:W-:Y:S01]  /*5a10*/  @P3 FFMA.FTZ R74, R9, R2, +INF ;  /* 0x7f800000094a3423 */ /* 0x000fe20000010002 */
[----:B------:R-:W-:Y:S01]  /*5a20*/  PRMT R2, R82, 0x7632, R2 ;  /* 0x0000763252027816 */ /* 0x000fe20000000002 */
[----:B------:R-:W-:Y:S01]  /*5a30*/  @P1 FFMA.FTZ R81, R18, R3, +INF ;  /* 0x7f80000012511423 */ /* 0x000fe20000010003 */
[----:B------:R-:W-:Y:S01]  /*5a40*/  PRMT R3, R86, 0x7632, R3 ;  /* 0x0000763256037816 */ /* 0x000fe20000000003 */
[----:B-----5:R2:W-:Y:S01]  /*5a50*/  STG.E.U16 [R66.64], R94 ;  /* 0x0000005e42007986 */ /* 0x0205e2000c101506 */
[----:B-1----:R-:W-:Y:S01]  /*5a60*/  PRMT R5, R88, 0x7632, R5 ;  /* 0x0000763258057816 */ /* 0x002fe20000000005 */
[C---:B------:R-:W-:Y:S01]  /*5a70*/  FMUL R72, R77.reuse, R72 ;  /* 0x000000484d487220 */ /* 0x040fe20000400000 */
[----:B------:R-:W-:Y:S01]  /*5a80*/  PRMT R4, R90, 0x7632, R4 ;  /* 0x000076325a047816 */ /* 0x000fe20000000004 */
[----:B------:R1:W-:Y:S01]  /*5a90*/  STG.E.U16 [R64.64], R96 ;  /* 0x0000006040007986 */ /* 0x0003e2000c101506 */
[----:B0-----:R-:W-:Y:S01]  /*5aa0*/  PRMT R92, R92, 0x7632, R92 ;  /* 0x000076325c5c7816 */ /* 0x001fe2000000005c */
[----:B------:R-:W-:Y:S01]  /*5ab0*/  FMUL R72, R77, R72 ;  /* 0x000000484d487220 */ /* 0x000fe20000400000 */
[----:B------:R-:W-:Y:S01]  /*5ac0*/  FSETP.NEU.AND P3, PT, R18, RZ, PT ;  /* 0x000000ff1200720b */ /* 0x000fe20003f6d000 */
[----:B------:R0:W-:Y:S01]  /*5ad0*/  STG.E.U16 [R62.64], R98 ;  /* 0x000000623e007986 */ /* 0x0001e2000c101506 */
[----:B------:R-:W-:Y:S01]  /*5ae0*/  PRMT R18, R89, 0x7632, R18 ;  /* 0x0000763259127816 */ /* 0x000fe20000000012 */
[----:B------:R-:W-:Y:S01]  /*5af0*/  FFMA.FTZ R72, R77, 1.4426950216293334961, R72 ;  /* 0x3fb8aa3b4d487823 */ /* 0x000fe20000010048 */
[----:B------:R-:W-:Y:S01]  /*5b00*/  PRMT R11, R95, 0x7632, R11 ;  /* 0x000076325f0b7816 */ /* 0x000fe2000000000b */
[----:B------:R-:W-:Y:S01]  /*5b10*/  STG.E.U16 [R60.64], R2 ;  /* 0x000000023c007986 */ /* 0x000fe2000c101506 */
[----:B--2---:R-:W-:Y:S01]  /*5b20*/  PRMT R94, R94, 0x7632, R94 ;  /* 0x000076325e5e7816 */ /* 0x004fe2000000005e */
[----:B------:R-:W-:Y:S01]  /*5b30*/  FADD R72, R73, R72 ;  /* 0x0000004849487221 */ /* 0x000fe20000000000 */
[----:B------:R-:W-:Y:S01]  /*5b40*/  @P5 MOV R73, 0x7f800000 ;  /* 0x7f80000000495802 */ /* 0x000fe20000000f00 */
[----:B------:R2:W-:Y:S01]  /*5b50*/  STG.E.U16 [R58.64], R3 ;  /* 0x000000033a007986 */ /* 0x0005e2000c101506 */
[----:B-1----:R-:W-:-:S02]  /*5b60*/  PRMT R96, R96, 0x7632, R96 ;  /* 0x0000763260607816 */ /* 0x002fc40000000060 */
[----:B------:R-:W-:Y:S01]  /*5b70*/  FSEL R19, R19, -INF , P2 ;  /* 0xff80000013137808 */ /* 0x000fe20001000000 */
[----:B------:R1:W-:Y:S01]  /*5b80*/  STG.E.U16 [R56.64], R5 ;  /* 0x0000000538007986 */ /* 0x0003e2000c101506 */
[----:B0-----:R-:W-:Y:S01]  /*5b90*/  PRMT R98, R98, 0x7632, R98 ;  /* 0x0000763262627816 */ /* 0x001fe20000000062 */
[----:B------:R-:W-:Y:S01]  /*5ba0*/  @P5 FFMA.FTZ R72, R8, R73, +INF ;  /* 0x7f80000008485423 */ /* 0x000fe20000010049 */
[----:B------:R-:W-:Y:S01]  /*5bb0*/  FSETP.NEU.AND P5, PT, R9, RZ, PT ;  /* 0x000000ff0900720b */ /* 0x000fe20003fad000 */
[----:B------:R0:W-:Y:S01]  /*5bc0*/  STG.E.U16 [R54.64], R4 ;  /* 0x0000000436007986 */ /* 0x0001e2000c101506 */
[----:B------:R-:W-:Y:S01]  /*5bd0*/  PRMT R8, R97, 0x7632, R8 ;  /* 0x0000763261087816 */ /* 0x000fe20000000008 */
[----:B------:R-:W-:Y:S01]  /*5be0*/  FFMA R132, R19, 0.69314718246459960938, R132 ;  /* 0x3f31721813847823 */ /* 0x000fe20000000084 */
[----:B------:R-:W-:Y:S01]  /*5bf0*/  PRMT R9, R99, 0x7632, R9 ;  /* 0x0000763263097816 */ /* 0x000fe20000000009 */
[----:B------:R3:W-:Y:S01]  /*5c00*/  STG.E.U16 [R52.64], R92 ;  /* 0x0000005c34007986 */ /* 0x0007e2000c101506 */
[----:B------:R-:W-:-:S02]  /*5c10*/  FSEL R72, R72, -INF , P4 ;  /* 0xff80000048487808 */ /* 0x000fc40002000000 */
[----:B--2---:R-:W-:Y:S01]  /*5c20*/  FSEL R3, R74, -INF , P5 ;  /* 0xff8000004a037808 */ /* 0x004fe20002800000 */
[----:B------:R3:W-:Y:S01]  /*5c30*/  STG.E.U16 [R46.64], R94 ;  /* 0x0000005e2e007986 */ /* 0x0007e2000c101506 */
[----:B-1----:R-:W-:Y:S01]  /*5c40*/  PRMT R5, R87, 0x7632, R5 ;  /* 0x0000763257057816 */ /* 0x002fe20000000005 */
[----:B------:R-:W-:Y:S01]  /*5c50*/  FFMA R133, R72, 0.69314718246459960938, R133 ;  /* 0x3f31721848857823 */ /* 0x000fe20000000085 */
[----:B------:R-:W-:Y:S01]  /*5c60*/  FSEL R2, R81, -INF , P3 ;  /* 0xff80000051027808 */ /* 0x000fe20001800000 */
[----:B------:R3:W-:Y:S01]  /*5c70*/  STG.E.U16 [R50.64], R96 ;  /* 0x0000006032007986 */ /* 0x0007e2000c101506 */
[----:B0-----:R-:W-:Y:S01]  /*5c80*/  PRMT R4, R91, 0x7632, R4 ;  /* 0x000076325b047816 */ /* 0x001fe20000000004 */
[----:B------:R-:W-:Y:S02]  /*5c90*/  FFMA R134, R3, 0.69314718246459960938, R134 ;  /* 0x3f31721803867823 */ /* 0x000fe40000000086 */
[----:B------:R3:W-:Y:S01]  /*5ca0*/  STG.E.U16 [R48.64], R98 ;  /* 0x0000006230007986 */ /* 0x0007e2000c101506 */
[----:B------:R-:W-:-:S03]  /*5cb0*/  FFMA R135, R2, 0.69314718246459960938, R135 ;  /* 0x3f31721802877823 */ /* 0x000fc60000000087 */
[----:B------:R3:W-:Y:S04]  /*5cc0*/  STG.E.U16 [R42.64], R83 ;  /* 0x000000532a007986 */ /* 0x0007e8000c101506 */
        /* <DEDUP_REMOVED lines=15> */
[----:B------:R-:W-:Y:S06]  /*5dc0*/  BAR.SYNC.DEFER_BLOCKING 0x0 ;  /* 0x0000000000007b1d */ /* 0x000fec0000010000 */
[----:B------:R3:W-:Y:S04]  /*5dd0*/  STS.128 [R223.X4], R132 ;  /* 0x00000084df007388 */ /* 0x0007e80000004c00 */
[----:B------:R-:W-:Y:S06]  /*5de0*/  BAR.SYNC.DEFER_BLOCKING 0x0 ;  /* 0x0000000000007b1d */ /* 0x000fec0000010000 */
[----:B------:R-:W-:Y:S05]  /*5df0*/  @P0 EXIT ;  /* 0x000000000000094d */ /* 0x000fea0003800000 */
[----:B---3--:R-:W0:Y:S01]  /*5e00*/  LDS R5, [R0] ;  /* 0x0000000000057984 */ /* 0x008e220000000800 */
[----:B------:R-:W-:Y:S01]  /*5e10*/  IMAD R2, R119, c[0x0][0x1cc], RZ ;  /* 0x0000730077027a24 */ /* 0x000fe200078e02ff */
[C---:B------:R-:W-:Y:S01]  /*5e20*/  SHF.L.U32 R6, R237.reuse, 0x2, RZ ;  /* 0x00000002ed067819 */ /* 0x040fe200000006ff */
[----:B------:R-:W-:-:S04]  /*5e30*/  IMAD.HI R237, R237, 0x4, RZ ;  /* 0x00000004eded7827 */ /* 0x000fc800078e02ff */
[C---:B------:R-:W-:Y:S02]  /*5e40*/  IMAD.SHL.U32 R3, R2.reuse, 0x4, RZ ;  /* 0x0000000402037824 */ /* 0x040fe400078e00ff */
[----:B------:R-:W-:-:S03]  /*5e50*/  IMAD.HI R4, R2, 0x4, RZ ;  /* 0x0000000402047827 */ /* 0x000fc600078e02ff */
[----:B------:R-:W-:-:S04]  /*5e60*/  IADD3 R2, P0, P1, R6, c[0x0][0x180], R3 ;  /* 0x0000600006027a10 */ /* 0x000fc8000791e003 */
[----:B------:R-:W-:-:S05]  /*5e70*/  IADD3.X R3, R237, c[0x0][0x184], R4, P0, P1 ;  /* 0x00006100ed037a10 */ /* 0x000fca00007e2404 */
[----:B0-----:R-:W-:Y:S01]  /*5e80*/  STG.E [R2.64], R5 ;  /* 0x0000000502007986 */ /* 0x001fe2000c101906 */
[----:B------:R-:W-:Y:S05]  /*5e90*/  EXIT ;  /* 0x000000000000794d */ /* 0x000fea0003800000 */
.L_x_2:
[----:B------:R-:W-:-:S00]  /*5ea0*/  BRA `(.L_x_2) ;  /* 0xfffffff000007947 */ /* 0x000fc0000383ffff */
[----:B------:R-:W-:-:S00]  /*5eb0*/  NOP ;  /* 0x0000000000007918 */ /* 0x000fc00000000000 */
        /* <DEDUP_REMOVED lines=12> */
.L_x_3:


//--------------------- .nv.global.init           --------------------------
	.section	.nv.global.init,"aw",@progbits
.nv.global.init:
	.type		_$_str,@object
	.size		_$_str,(.L_0 - _$_str)
_$_str:
        /*0000*/ 	.byte	0x5f, 0x5f, 0x43, 0x55, 0x44, 0x41, 0x5f, 0x46, 0x54, 0x5a, 0x00
.L_0:


//--------------------- .nv.shared.attn_fwd       --------------------------
	.section	.nv.shared.attn_fwd,"aw",@nobits
	.sectionflags	@""
	.align	16
